	.headerflags	@"EF_CUDA_TEXMODE_UNIFIED EF_CUDA_64BIT_ADDRESS EF_CUDA_SM86 EF_CUDA_VIRTUAL_SM(EF_CUDA_SM86)"
	.elftype	@"ET_EXEC"


//--------------------- .nv.info                  --------------------------
	.section	.nv.info,"",@"SHT_CUDA_INFO"
	.align	4


	//----- nvinfo : EIATTR_REGCOUNT
	.align		4
        /*0000*/ 	.byte	0x04, 0x2f
        /*0002*/ 	.short	(.L_1 - .L_0)
	.align		4
.L_0:
        /*0004*/ 	.word	index@(triton_mm)
        /*0008*/ 	.word	0x00000080


	//----- nvinfo : EIATTR_MAX_STACK_SIZE
	.align		4
.L_1:
        /*000c*/ 	.byte	0x04, 0x23
        /*000e*/ 	.short	(.L_3 - .L_2)
	.align		4
.L_2:
        /*0010*/ 	.word	index@(triton_mm)
        /*0014*/ 	.word	0x00000000


	//----- nvinfo : EIATTR_MIN_STACK_SIZE
	.align		4
.L_3:
        /*0018*/ 	.byte	0x04, 0x12
        /*001a*/ 	.short	(.L_5 - .L_4)
	.align		4
.L_4:
        /*001c*/ 	.word	index@(triton_mm)
        /*0020*/ 	.word	0x00000000


	//----- nvinfo : EIATTR_FRAME_SIZE
	.align		4
.L_5:
        /*0024*/ 	.byte	0x04, 0x11
        /*0026*/ 	.short	(.L_7 - .L_6)
	.align		4
.L_6:
        /*0028*/ 	.word	index@(triton_mm)
        /*002c*/ 	.word	0x00000000
.L_7:


//--------------------- .nv.info.triton_mm        --------------------------
	.section	.nv.info.triton_mm,"",@"SHT_CUDA_INFO"
	.align	4


	//----- nvinfo : EIATTR_CUDA_API_VERSION
	.align		4
        /*0000*/ 	.byte	0x04, 0x37
        /*0002*/ 	.short	(.L_9 - .L_8)
.L_8:
        /*0004*/ 	.word	0x0000007b


	//----- nvinfo : EIATTR_SW2861232_WAR
	.align		4
.L_9:
        /*0008*/ 	.byte	0x01, 0x35
	.zero		2


	//----- nvinfo : EIATTR_PARAM_CBANK
	.align		4
        /*000c*/ 	.byte	0x04, 0x0a
        /*000e*/ 	.short	(.L_11 - .L_10)
	.align		4
.L_10:
        /*0010*/ 	.word	index@(.nv.constant0.triton_mm)
        /*0014*/ 	.short	0x0160
        /*0016*/ 	.short	0x001c


	//----- nvinfo : EIATTR_CBANK_PARAM_SIZE
	.align		4
.L_11:
        /*0018*/ 	.byte	0x03, 0x19
        /*001a*/ 	.short	0x001c


	//----- nvinfo : EIATTR_KPARAM_INFO
	.align		4
        /*001c*/ 	.byte	0x04, 0x17
        /*001e*/ 	.short	(.L_13 - .L_12)
.L_12:
        /*0020*/ 	.word	0x00000000
        /*0024*/ 	.short	0x0003
        /*0026*/ 	.short	0x0018
        /*0028*/ 	.byte	0x00, 0xf0, 0x11, 0x00


	//----- nvinfo : EIATTR_KPARAM_INFO
	.align		4
.L_13:
        /*002c*/ 	.byte	0x04, 0x17
        /*002e*/ 	.short	(.L_15 - .L_14)
.L_14:
        /*0030*/ 	.word	0x00000000
        /*0034*/ 	.short	0x0002
        /*0036*/ 	.short	0x0010
        /*0038*/ 	.byte	0x00, 0xf0, 0x21, 0x00


	//----- nvinfo : EIATTR_KPARAM_INFO
	.align		4
.L_15:
        /*003c*/ 	.byte	0x04, 0x17
        /*003e*/ 	.short	(.L_17 - .L_16)
.L_16:
        /*0040*/ 	.word	0x00000000
        /*0044*/ 	.short	0x0001
        /*0046*/ 	.short	0x0008
        /*0048*/ 	.byte	0x00, 0xf0, 0x21, 0x00


	//----- nvinfo : EIATTR_KPARAM_INFO
	.align		4
.L_17:
        /*004c*/ 	.byte	0x04, 0x17
        /*004e*/ 	.short	(.L_19 - .L_18)
.L_18:
        /*0050*/ 	.word	0x00000000
        /*0054*/ 	.short	0x0000
        /*0056*/ 	.short	0x0000
        /*0058*/ 	.byte	0x00, 0xf0, 0x21, 0x00


	//----- nvinfo : EIATTR_MAXREG_COUNT
	.align		4
.L_19:
        /*005c*/ 	.byte	0x03, 0x1b
        /*005e*/ 	.short	0x00ff


	//----- nvinfo : EIATTR_EXIT_INSTR_OFFSETS
	.align		4
        /*0060*/ 	.byte	0x04, 0x1c
        /*0062*/ 	.short	(.L_21 - .L_20)


	//   ....[0]....
.L_20:
        /*0064*/ 	.word	0x00000040


	//   ....[1]....
        /*0068*/ 	.word	0x000032d0


	//   ....[2]....
        /*006c*/ 	.word	0x00003320


	//----- nvinfo : EIATTR_MAX_THREADS
	.align		4
.L_21:
        /*0070*/ 	.byte	0x04, 0x05
        /*0072*/ 	.short	(.L_23 - .L_22)
.L_22:
        /*0074*/ 	.word	0x00000080
        /*0078*/ 	.word	0x00000001
        /*007c*/ 	.word	0x00000001
.L_23:


//--------------------- .nv.rel.action            --------------------------
	.section	.nv.rel.action,"",@"SHT_CUDA_RELOCINFO"
	.align	8
	.sectionentsize	8
        /*0000*/ 	.byte	0x73, 0x00, 0x00, 0x00, 0x00, 0x00, 0x00, 0x00, 0x00, 0x00, 0x00, 0x11, 0x25, 0x00, 0x05, 0x36


//--------------------- .nv.constant0.triton_mm   --------------------------
	.section	.nv.constant0.triton_mm,"a",@progbits
	.align	4
.nv.constant0.triton_mm:
	.zero		380


//--------------------- .text.triton_mm           --------------------------
	.section	.text.triton_mm,"ax",@progbits
	.sectionflags	@"SHF_BARRIERS=1"
	.sectioninfo	@"SHI_REGISTERS=128"
	.align	128
        .global         triton_mm
        .type           triton_mm,@function
        .size           triton_mm,(.L_x_3 - triton_mm)
        .other          triton_mm,@"STO_CUDA_ENTRY STV_DEFAULT"
triton_mm:
.text.triton_mm:
[----:B------:R-:W-:-:S02]  /*0000*/  MOV R1, c[0x0][0x28] ;  /* 0x00000a0000017a02 */ /* 0x000fc40000000f00 */
[----:B------:R-:W-:-:S05]  /*0010*/  MOV R83, c[0x0][0x178] ;  /* 0x00005e0000537a02 */ /* 0x000fca0000000f00 */
[----:B------:R-:W-:-:S05]  /*0020*/  IMAD R0, R83, 0x1900, RZ ;  /* 0x0000190053007824 */ /* 0x000fca00078e02ff */
[----:B------:R-:W-:-:S13]  /*0030*/  ISETP.NE.AND P0, PT, R0, RZ, PT ;  /* 0x000000ff0000720c */ /* 0x000fda0003f05270 */
[----:B------:R-:W-:Y:S05]  /*0040*/  @!P0 EXIT ;  /* 0x000000000000894d */ /* 0x000fea0003800000 */
[----:B------:R-:W1:Y:S01]  /*0050*/  S2R R9, SR_CTAID.X ;  /* 0x0000000000097919 */ /* 0x000e620000002500 */
[----:B------:R-:W-:Y:S01]  /*0060*/  IMAD R83, R83, 0x32, RZ ;  /* 0x0000003253537824 */ /* 0x000fe200078e02ff */
[----:B------:R-:W-:Y:S01]  /*0070*/  ULDC.64 UR4, c[0x0][0x118] ;  /* 0x0000460000047ab9 */ /* 0x000fe20000000a00 */
[----:B------:R-:W-:Y:S01]  /*0080*/  CS2R R52, SRZ ;  /* 0x0000000000347805 */ /* 0x000fe2000001ff00 */
[----:B------:R-:W2:Y:S01]  /*0090*/  S2R R24, SR_TID.X ;  /* 0x0000000000187919 */ /* 0x000ea20000002100 */
[----:B------:R-:W-:Y:S01]  /*00a0*/  CS2R R54, SRZ ;  /* 0x0000000000367805 */ /* 0x000fe2000001ff00 */
[----:B------:R-:W-:Y:S01]  /*00b0*/  IADD3 R0, R83, 0x3f, RZ ;  /* 0x0000003f53007810 */ /* 0x000fe20007ffe0ff */
[----:B------:R-:W-:Y:S01]  /*00c0*/  CS2R R36, SRZ ;  /* 0x0000000000247805 */ /* 0x000fe2000001ff00 */
[----:B------:R-:W-:Y:S01]  /*00d0*/  IABS R12, R83 ;  /* 0x00000053000c7213 */ /* 0x000fe20000000000 */
[----:B------:R-:W-:Y:S01]  /*00e0*/  CS2R R38, SRZ ;  /* 0x0000000000267805 */ /* 0x000fe2000001ff00 */
[----:B------:R-:W-:Y:S01]  /*00f0*/  SHF.R.S32.HI R3, RZ, 0x1f, R0 ;  /* 0x0000001fff037819 */ /* 0x000fe20000011400 */
[----:B------:R-:W-:Y:S01]  /*0100*/  CS2R R28, SRZ ;  /* 0x00000000001c7805 */ /* 0x000fe2000001ff00 */
[----:B------:R-:W-:Y:S01]  /*0110*/  CS2R R30, SRZ ;  /* 0x00000000001e7805 */ /* 0x000fe2000001ff00 */
[----:B------:R-:W-:Y:S01]  /*0120*/  CS2R R60, SRZ ;  /* 0x00000000003c7805 */ /* 0x000fe2000001ff00 */
[----:B------:R-:W-:Y:S01]  /*0130*/  LEA.HI R3, R3, R0, RZ, 0x6 ;  /* 0x0000000003037211 */ /* 0x000fe200078f30ff */
[----:B------:R-:W-:Y:S01]  /*0140*/  CS2R R62, SRZ ;  /* 0x00000000003e7805 */ /* 0x000fe2000001ff00 */
[----:B------:R-:W-:Y:S01]  /*0150*/  CS2R R44, SRZ ;  /* 0x00000000002c7805 */ /* 0x000fe2000001ff00 */
[----:B------:R-:W-:Y:S01]  /*0160*/  CS2R R46, SRZ ;  /* 0x00000000002e7805 */ /* 0x000fe2000001ff00 */
[----:B------:R-:W-:Y:S01]  /*0170*/  CS2R R64, SRZ ;  /* 0x0000000000407805 */ /* 0x000fe2000001ff00 */
[----:B------:R-:W-:Y:S01]  /*0180*/  CS2R R66, SRZ ;  /* 0x0000000000427805 */ /* 0x000fe2000001ff00 */
[----:B------:R-:W-:Y:S01]  /*0190*/  CS2R R22, SRZ ;  /* 0x0000000000167805 */ /* 0x000fe2000001ff00 */
[----:B------:R-:W-:Y:S01]  /*01a0*/  CS2R R72, SRZ ;  /* 0x0000000000487805 */ /* 0x000fe2000001ff00 */
[----:B------:R-:W-:Y:S01]  /*01b0*/  CS2R R74, SRZ ;  /* 0x00000000004a7805 */ /* 0x000fe2000001ff00 */
[----:B-1----:R-:W-:-:S02]  /*01c0*/  SHF.R.S32.HI R2, RZ, 0x1f, R9 ;  /* 0x0000001fff027819 */ /* 0x002fc40000011409 */
[----:B------:R-:W-:Y:S02]  /*01d0*/  ISETP.GE.AND P1, PT, R9, RZ, PT ;  /* 0x000000ff0900720c */ /* 0x000fe40003f26270 */
[----:B------:R-:W-:Y:S02]  /*01e0*/  LEA.HI R4, R2, R9, RZ, 0x4 ;  /* 0x0000000902047211 */ /* 0x000fe400078f20ff */
[----:B--2---:R-:W-:Y:S02]  /*01f0*/  SHF.L.U32 R79, R24, 0x2, RZ ;  /* 0x00000002184f7819 */ /* 0x004fe400000006ff */
[----:B------:R-:W-:Y:S02]  /*0200*/  SHF.R.S32.HI R2, RZ, 0x4, R4 ;  /* 0x00000004ff027819 */ /* 0x000fe40000011404 */
[----:B------:R-:W-:Y:S02]  /*0210*/  LOP3.LUT R4, R4, 0xfffffff0, RZ, 0xc0, !PT ;  /* 0xfffffff004047812 */ /* 0x000fe400078ec0ff */
[----:B------:R-:W-:-:S02]  /*0220*/  SHF.L.U32 R0, R2, 0x3, RZ ;  /* 0x0000000302007819 */ /* 0x000fc400000006ff */
[----:B------:R-:W-:Y:S02]  /*0230*/  IADD3 R4, -R4, R9, RZ ;  /* 0x0000000904047210 */ /* 0x000fe40007ffe1ff */
[----:B------:R-:W-:Y:S02]  /*0240*/  LEA.HI.SX32 R3, R3, -R0, 0x1a ;  /* 0x8000000003037211 */ /* 0x000fe400078fd2ff */
[----:B------:R-:W-:Y:S02]  /*0250*/  LOP3.LUT R76, R79, 0xc, RZ, 0xc0, !PT ;  /* 0x0000000c4f4c7812 */ /* 0x000fe400078ec0ff */
[----:B------:R-:W-:Y:S02]  /*0260*/  IMNMX R5, R3, 0x8, PT ;  /* 0x0000000803057817 */ /* 0x000fe40003800200 */
[----:B------:R-:W-:Y:S02]  /*0270*/  SHF.L.U32 R78, R76, 0x2, RZ ;  /* 0x000000024c4e7819 */ /* 0x000fe400000006ff */
[----:B------:R-:W-:-:S02]  /*0280*/  IABS R13, R5 ;  /* 0x00000005000d7213 */ /* 0x000fc40000000000 */
[----:B------:R-:W-:Y:S02]  /*0290*/  IABS R10, R5 ;  /* 0x00000005000a7213 */ /* 0x000fe40000000000 */
[----:B------:R-:W1:Y:S01]  /*02a0*/  I2F.RP R6, R13 ;  /* 0x0000000d00067306 */ /* 0x000e620000209400 */
[----:B------:R-:W-:-:S04]  /*02b0*/  SHF.R.U32.HI R81, RZ, 0x4, R24 ;  /* 0x00000004ff517819 */ /* 0x000fc80000011618 */
[----:B------:R-:W-:-:S03]  /*02c0*/  SGXT.U32 R81, R81, 0x3 ;  /* 0x000000035151781a */ /* 0x000fc60000000000 */
[----:B-1----:R-:W1:Y:S02]  /*02d0*/  MUFU.RCP R6, R6 ;  /* 0x0000000600067308 */ /* 0x002e640000001000 */
[----:B-1----:R-:W-:-:S06]  /*02e0*/  IADD3 R2, R6, 0xffffffe, RZ ;  /* 0x0ffffffe06027810 */ /* 0x002fcc0007ffe0ff */
[----:B------:R-:W1:Y:S08]  /*02f0*/  I2F.RP R6, R12 ;  /* 0x0000000c00067306 */ /* 0x000e700000209400 */
[----:B------:R2:W3:Y:S08]  /*0300*/  F2I.FTZ.U32.TRUNC.NTZ R3, R2 ;  /* 0x0000000200037305 */ /* 0x0004f0000021f000 */
[----:B-1----:R-:W1:Y:S01]  /*0310*/  MUFU.RCP R6, R6 ;  /* 0x0000000600067308 */ /* 0x002e620000001000 */
[----:B--2---:R-:W-:-:S02]  /*0320*/  MOV R2, RZ ;  /* 0x000000ff00027202 */ /* 0x004fc40000000f00 */
[----:B---3--:R-:W-:-:S05]  /*0330*/  IADD3 R8, RZ, -R3, RZ ;  /* 0x80000003ff087210 */ /* 0x008fca0007ffe0ff */
[----:B------:R-:W-:Y:S01]  /*0340*/  IMAD R7, R8, R13, RZ ;  /* 0x0000000d08077224 */ /* 0x000fe200078e02ff */
[----:B------:R-:W-:Y:S02]  /*0350*/  IABS R8, R9 ;  /* 0x0000000900087213 */ /* 0x000fe40000000000 */
[----:B------:R-:W-:Y:S01]  /*0360*/  LOP3.LUT R9, RZ, R5, RZ, 0x33, !PT ;  /* 0x00000005ff097212 */ /* 0x000fe200078e33ff */
[----:B------:R-:W-:Y:S01]  /*0370*/  IMAD.HI.U32 R7, R3, R7, R2 ;  /* 0x0000000703077227 */ /* 0x000fe200078e0002 */
[----:B------:R-:W-:Y:S02]  /*0380*/  MOV R3, R8 ;  /* 0x0000000800037202 */ /* 0x000fe40000000f00 */
[----:B------:R-:W-:-:S03]  /*0390*/  IADD3 R8, RZ, -R10, RZ ;  /* 0x8000000aff087210 */ /* 0x000fc60007ffe0ff */
[----:B------:R-:W-:-:S04]  /*03a0*/  IMAD.HI.U32 R2, R7, R3, RZ ;  /* 0x0000000307027227 */ /* 0x000fc800078e00ff */
[----:B------:R-:W-:Y:S01]  /*03b0*/  IMAD R2, R2, R8, R3 ;  /* 0x0000000802027224 */ /* 0x000fe200078e0203 */
[----:B-1----:R-:W-:Y:S02]  /*03c0*/  IADD3 R3, R6, 0xffffffe, RZ ;  /* 0x0ffffffe06037810 */ /* 0x002fe40007ffe0ff */
[----:B------:R-:W-:Y:S02]  /*03d0*/  IABS R6, R4 ;  /* 0x0000000400067213 */ /* 0x000fe40000000000 */
[----:B------:R-:W-:Y:S02]  /*03e0*/  ISETP.GT.U32.AND P0, PT, R13, R2, PT ;  /* 0x000000020d00720c */ /* 0x000fe40003f04070 */
[----:B------:R-:W1:Y:S01]  /*03f0*/  F2I.FTZ.U32.TRUNC.NTZ R3, R3 ;  /* 0x0000000300037305 */ /* 0x000e62000021f000 */
[----:B------:R-:W-:Y:S01]  /*0400*/  IMAD.HI.U32 R7, R7, R6, RZ ;  /* 0x0000000607077227 */ /* 0x000fe200078e00ff */
[----:B------:R-:W-:-:S09]  /*0410*/  LOP3.LUT R4, R4, R5, RZ, 0x3c, !PT ;  /* 0x0000000504047212 */ /* 0x000fd200078e3cff */
[----:B------:R-:W-:-:S04]  /*0420*/  @!P0 IADD3 R2, R2, -R13, RZ ;  /* 0x8000000d02028210 */ /* 0x000fc80007ffe0ff */
[----:B------:R-:W-:Y:S02]  /*0430*/  ISETP.GT.U32.AND P0, PT, R13, R2, PT ;  /* 0x000000020d00720c */ /* 0x000fe40003f04070 */
[----:B-1----:R-:W-:-:S05]  /*0440*/  IADD3 R15, RZ, -R3, RZ ;  /* 0x80000003ff0f7210 */ /* 0x002fca0007ffe0ff */
[----:B------:R-:W-:-:S06]  /*0450*/  IMAD R15, R15, R12, RZ ;  /* 0x0000000c0f0f7224 */ /* 0x000fcc00078e02ff */
[----:B------:R-:W-:Y:S02]  /*0460*/  @!P0 IADD3 R2, R2, -R13, RZ ;  /* 0x8000000d02028210 */ /* 0x000fe40007ffe0ff */
[----:B------:R-:W-:Y:S02]  /*0470*/  ISETP.NE.AND P0, PT, R5, RZ, PT ;  /* 0x000000ff0500720c */ /* 0x000fe40003f05270 */
[----:B------:R-:W-:-:S04]  /*0480*/  @!P1 IADD3 R2, -R2, RZ, RZ ;  /* 0x000000ff02029210 */ /* 0x000fc80007ffe1ff */
[----:B------:R-:W-:Y:S02]  /*0490*/  SEL R11, R9, R2, !P0 ;  /* 0x00000002090b7207 */ /* 0x000fe40004000000 */
[----:B------:R-:W-:Y:S02]  /*04a0*/  SHF.R.U32.HI R2, RZ, 0x2, R24 ;  /* 0x00000002ff027819 */ /* 0x000fe40000011618 */
[----:B------:R-:W-:Y:S01]  /*04b0*/  IADD3 R10, R0, R11, RZ ;  /* 0x0000000b000a7210 */ /* 0x000fe20007ffe0ff */
[----:B------:R-:W-:Y:S01]  /*04c0*/  IMAD R0, R7, R8, R6 ;  /* 0x0000000807007224 */ /* 0x000fe200078e0206 */
[----:B------:R-:W-:Y:S02]  /*04d0*/  SGXT.U32 R11, R2, 0x5 ;  /* 0x00000005020b781a */ /* 0x000fe40000000000 */
[----:B------:R-:W-:Y:S02]  /*04e0*/  SHF.L.U32 R10, R10, 0x6, RZ ;  /* 0x000000060a0a7819 */ /* 0x000fe400000006ff */
[----:B------:R-:W-:-:S02]  /*04f0*/  MOV R2, RZ ;  /* 0x000000ff00027202 */ /* 0x000fc40000000f00 */
[C---:B------:R-:W-:Y:S02]  /*0500*/  LOP3.LUT R14, R10.reuse, R11, RZ, 0xfc, !PT ;  /* 0x0000000b0a0e7212 */ /* 0x040fe400078efcff */
[----:B------:R-:W-:Y:S01]  /*0510*/  LOP3.LUT R16, R10, 0x20, R11, 0xfe, !PT ;  /* 0x000000200a107812 */ /* 0x000fe200078efe0b */
[----:B------:R-:W-:Y:S01]  /*0520*/  IMAD.HI.U32 R2, R3, R15, R2 ;  /* 0x0000000f03027227 */ /* 0x000fe200078e0002 */
[----:B------:R-:W-:Y:S02]  /*0530*/  ISETP.GT.U32.AND P2, PT, R13, R0, PT ;  /* 0x000000000d00720c */ /* 0x000fe40003f44070 */
[----:B------:R-:W-:Y:S02]  /*0540*/  IABS R8, R83 ;  /* 0x0000005300087213 */ /* 0x000fe40000000000 */
[----:B------:R-:W-:Y:S02]  /*0550*/  IABS R6, R14 ;  /* 0x0000000e00067213 */ /* 0x000fe40000000000 */
[----:B------:R-:W-:-:S02]  /*0560*/  IABS R17, R16 ;  /* 0x0000001000117213 */ /* 0x000fc40000000000 */
[----:B------:R-:W-:Y:S01]  /*0570*/  IADD3 R15, RZ, -R8, RZ ;  /* 0x80000008ff0f7210 */ /* 0x000fe20007ffe0ff */
[----:B------:R-:W-:Y:S01]  /*0580*/  IMAD.HI.U32 R3, R2, R6, RZ ;  /* 0x0000000602037227 */ /* 0x000fe200078e00ff */
[----:B------:R-:W-:-:S03]  /*0590*/  LOP3.LUT R10, R10, R81, RZ, 0xfc, !PT ;  /* 0x000000510a0a7212 */ /* 0x000fc600078efcff */
[----:B------:R-:W-:Y:S01]  /*05a0*/  IMAD.HI.U32 R2, R2, R17, RZ ;  /* 0x0000001102027227 */ /* 0x000fe200078e00ff */
[----:B------:R-:W-:Y:S02]  /*05b0*/  @!P2 IADD3 R0, R0, -R13, RZ ;  /* 0x8000000d0000a210 */ /* 0x000fe40007ffe0ff */
[----:B------:R-:W-:Y:S01]  /*05c0*/  @!P2 IADD3 R7, R7, 0x1, RZ ;  /* 0x000000010707a810 */ /* 0x000fe20007ffe0ff */
[----:B------:R-:W-:Y:S01]  /*05d0*/  IMAD R3, R3, R15, R6 ;  /* 0x0000000f03037224 */ /* 0x000fe200078e0206 */
[----:B------:R-:W-:Y:S01]  /*05e0*/  ISETP.GE.U32.AND P1, PT, R0, R13, PT ;  /* 0x0000000d0000720c */ /* 0x000fe20003f26070 */
[----:B------:R-:W-:Y:S01]  /*05f0*/  IMAD R6, R2, R15, R17 ;  /* 0x0000000f02067224 */ /* 0x000fe200078e0211 */
[----:B------:R-:W-:Y:S02]  /*0600*/  ISETP.GE.AND P2, PT, R4, RZ, PT ;  /* 0x000000ff0400720c */ /* 0x000fe40003f46270 */
[C---:B------:R-:W-:Y:S02]  /*0610*/  ISETP.GT.U32.AND P3, PT, R12.reuse, R3, PT ;  /* 0x000000030c00720c */ /* 0x040fe40003f64070 */
[----:B------:R-:W-:-:S02]  /*0620*/  ISETP.GT.U32.AND P4, PT, R12, R6, PT ;  /* 0x000000060c00720c */ /* 0x000fc40003f84070 */
[----:B------:R-:W-:Y:S02]  /*0630*/  LOP3.LUT R2, R11, 0x20, RZ, 0xfc, !PT ;  /* 0x000000200b027812 */ /* 0x000fe400078efcff */
[----:B------:R-:W-:Y:S02]  /*0640*/  LOP3.LUT R4, RZ, R83, RZ, 0x33, !PT ;  /* 0x00000053ff047212 */ /* 0x000fe400078e33ff */
[-C--:B------:R-:W-:Y:S02]  /*0650*/  LEA R2, R2, R78.reuse, 0x6 ;  /* 0x0000004e02027211 */ /* 0x080fe400078e30ff */
[----:B------:R-:W-:Y:S02]  /*0660*/  @P1 IADD3 R7, R7, 0x1, RZ ;  /* 0x0000000107071810 */ /* 0x000fe40007ffe0ff */
[----:B------:R-:W-:Y:S02]  /*0670*/  LEA R78, R11, R78, 0x6 ;  /* 0x0000004e0b4e7211 */ /* 0x000fe400078e30ff */
[----:B------:R-:W-:-:S02]  /*0680*/  @!P3 IADD3 R3, R3, -R12, RZ ;  /* 0x8000000c0303b210 */ /* 0x000fc40007ffe0ff */
[----:B------:R-:W-:Y:S02]  /*0690*/  @!P4 IADD3 R6, R6, -R12, RZ ;  /* 0x8000000c0606c210 */ /* 0x000fe40007ffe0ff */
[C---:B------:R-:W-:Y:S02]  /*06a0*/  ISETP.GT.U32.AND P1, PT, R12.reuse, R3, PT ;  /* 0x000000030c00720c */ /* 0x040fe40003f24070 */
[----:B------:R-:W-:Y:S02]  /*06b0*/  ISETP.GT.U32.AND P3, PT, R12, R6, PT ;  /* 0x000000060c00720c */ /* 0x000fe40003f64070 */
[----:B------:R-:W-:Y:S02]  /*06c0*/  @!P2 IADD3 R7, -R7, RZ, RZ ;  /* 0x000000ff0707a210 */ /* 0x000fe40007ffe1ff */
[----:B------:R-:W-:Y:S02]  /*06d0*/  ISETP.GE.AND P2, PT, R14, RZ, PT ;  /* 0x000000ff0e00720c */ /* 0x000fe40003f46270 */
[----:B------:R-:W-:-:S02]  /*06e0*/  SEL R0, R9, R7, !P0 ;  /* 0x0000000709007207 */ /* 0x000fc40004000000 */
[----:B------:R-:W-:Y:S02]  /*06f0*/  ISETP.GE.AND P4, PT, R16, RZ, PT ;  /* 0x000000ff1000720c */ /* 0x000fe40003f86270 */
[----:B------:R-:W-:Y:S02]  /*0700*/  SHF.R.S32.HI R5, RZ, 0x19, R0 ;  /* 0x00000019ff057819 */ /* 0x000fe40000011400 */
[----:B------:R-:W-:Y:S02]  /*0710*/  SHF.L.U32 R0, R0, 0x6, RZ ;  /* 0x0000000600007819 */ /* 0x000fe400000006ff */
[-C--:B------:R-:W-:Y:S02]  /*0720*/  @!P1 IADD3 R3, R3, -R12.reuse, RZ ;  /* 0x8000000c03039210 */ /* 0x080fe40007ffe0ff */
[----:B------:R-:W-:Y:S02]  /*0730*/  @!P3 IADD3 R6, R6, -R12, RZ ;  /* 0x8000000c0606b210 */ /* 0x000fe40007ffe0ff */
[----:B------:R-:W-:-:S02]  /*0740*/  SGXT R5, R5, 0x1 ;  /* 0x000000010505781a */ /* 0x000fc40000000200 */
[C---:B------:R-:W-:Y:S02]  /*0750*/  LOP3.LUT R12, R0.reuse, R11, RZ, 0xfc, !PT ;  /* 0x0000000b000c7212 */ /* 0x040fe400078efcff */
[----:B------:R-:W-:Y:S02]  /*0760*/  LOP3.LUT R9, R0, 0x20, R11, 0xfe, !PT ;  /* 0x0000002000097812 */ /* 0x000fe400078efe0b */
[----:B------:R-:W-:Y:S02]  /*0770*/  LEA.HI R7, R5, R12, RZ, 0x7 ;  /* 0x0000000c05077211 */ /* 0x000fe400078f38ff */
[----:B------:R-:W-:Y:S02]  /*0780*/  ISETP.NE.AND P0, PT, R83, RZ, PT ;  /* 0x000000ff5300720c */ /* 0x000fe40003f05270 */
[----:B------:R-:W-:Y:S02]  /*0790*/  LEA.HI R5, R5, R9, RZ, 0x7 ;  /* 0x0000000905057211 */ /* 0x000fe400078f38ff */
[----:B------:R-:W-:-:S02]  /*07a0*/  @!P2 IADD3 R3, -R3, RZ, RZ ;  /* 0x000000ff0303a210 */ /* 0x000fc40007ffe1ff */
[----:B------:R-:W-:Y:S02]  /*07b0*/  @!P4 IADD3 R6, -R6, RZ, RZ ;  /* 0x000000ff0606c210 */ /* 0x000fe40007ffe1ff */
[----:B------:R-:W-:Y:S02]  /*07c0*/  LOP3.LUT R7, R7, 0xffffff80, RZ, 0xc0, !PT ;  /* 0xffffff8007077812 */ /* 0x000fe400078ec0ff */
[----:B------:R-:W-:Y:S02]  /*07d0*/  LOP3.LUT R8, R5, 0xffffff80, RZ, 0xc0, !PT ;  /* 0xffffff8005087812 */ /* 0x000fe400078ec0ff */
[C---:B------:R-:W-:Y:S02]  /*07e0*/  SEL R11, R4.reuse, R3, !P0 ;  /* 0x00000003040b7207 */ /* 0x040fe40004000000 */
[----:B------:R-:W-:Y:S02]  /*07f0*/  SEL R5, R4, R6, !P0 ;  /* 0x0000000604057207 */ /* 0x000fe40004000000 */
[----:B------:R-:W-:Y:S01]  /*0800*/  IADD3 R7, R12, -R7, RZ ;  /* 0x800000070c077210 */ /* 0x000fe20007ffe0ff */
[--C-:B------:R-:W-:Y:S01]  /*0810*/  IMAD R14, R11, 0xac, R76.reuse ;  /* 0x000000ac0b0e7824 */ /* 0x100fe200078e024c */
[----:B------:R-:W-:Y:S01]  /*0820*/  IADD3 R9, R9, -R8, RZ ;  /* 0x8000000809097210 */ /* 0x000fe20007ffe0ff */
[--C-:B------:R-:W-:Y:S01]  /*0830*/  IMAD R16, R5, 0xac, R76.reuse ;  /* 0x000000ac05107824 */ /* 0x100fe200078e024c */
[----:B------:R-:W-:Y:S01]  /*0840*/  MOV R3, 0x4 ;  /* 0x0000000400037802 */ /* 0x000fe20000000f00 */
[--C-:B------:R-:W-:Y:S01]  /*0850*/  IMAD R18, R7, 0xac, R76.reuse ;  /* 0x000000ac07127824 */ /* 0x100fe200078e024c */
[----:B------:R-:W-:Y:S01]  /*0860*/  MOV R13, RZ ;  /* 0x000000ff000d7202 */ /* 0x000fe20000000f00 */
[----:B------:R-:W-:Y:S01]  /*0870*/  IMAD R20, R9, 0xac, R76 ;  /* 0x000000ac09147824 */ /* 0x000fe200078e024c */
[----:B------:R-:W-:Y:S01]  /*0880*/  LOP3.LUT R76, R76, 0x9c, RZ, 0x3c, !PT ;  /* 0x0000009c4c4c7812 */ /* 0x000fe200078e3cff */
[----:B------:R-:W-:-:S04]  /*0890*/  IMAD.WIDE R14, R14, R3, c[0x0][0x160] ;  /* 0x000058000e0e7625 */ /* 0x000fc800078e0203 */
[-C--:B------:R-:W-:Y:S01]  /*08a0*/  IMAD.WIDE R16, R16, R3.reuse, c[0x0][0x160] ;  /* 0x0000580010107625 */ /* 0x080fe200078e0203 */
[----:B------:R1:W-:Y:S01]  /*08b0*/  LDGSTS.E.BYPASS.128 [R78], [R14.64] ;  /* 0x000000000e4e7fae */ /* 0x0003e2000b901c44 */
[----:B------:R-:W-:Y:S02]  /*08c0*/  IADD3 R12, P2, R14, 0x40, RZ ;  /* 0x000000400e0c7810 */ /* 0x000fe40007f5e0ff */
[-C--:B------:R-:W-:Y:S01]  /*08d0*/  IMAD.WIDE R18, R18, R3.reuse, c[0x0][0x168] ;  /* 0x00005a0012127625 */ /* 0x080fe200078e0203 */
[----:B------:R2:W-:Y:S01]  /*08e0*/  LDGSTS.E.BYPASS.128 [R2], [R16.64] ;  /* 0x0000000010027fae */ /* 0x0005e2000b901c44 */
[----:B------:R-:W-:Y:S02]  /*08f0*/  IADD3 R8, P0, R16, 0x40, RZ ;  /* 0x0000004010087810 */ /* 0x000fe40007f1e0ff */
[----:B------:R-:W-:Y:S01]  /*0900*/  IMAD.WIDE R20, R20, R3, c[0x0][0x168] ;  /* 0x00005a0014147625 */ /* 0x000fe200078e0203 */
[----:B------:R-:W0:Y:S01]  /*0910*/  LDGDEPBAR ;  /* 0x00000000000079af */ /* 0x000e220000000000 */
[----:B------:R-:W-:-:S02]  /*0920*/  IADD3.X R9, RZ, R17, RZ, P0, !PT ;  /* 0x00000011ff097210 */ /* 0x000fc400007fe4ff */
[----:B------:R-:W-:Y:S01]  /*0930*/  IADD3.X R11, RZ, R15, RZ, P2, !PT ;  /* 0x0000000fff0b7210 */ /* 0x000fe200017fe4ff */
[----:B------:R2:W-:Y:S01]  /*0940*/  LDGSTS.E.BYPASS.128 [R78+0x1000], [R18.64] ;  /* 0x01000000124e7fae */ /* 0x0005e2000b901c44 */
[----:B------:R-:W-:Y:S02]  /*0950*/  IADD3 R4, P0, R20, 0x40, RZ ;  /* 0x0000004014047810 */ /* 0x000fe40007f1e0ff */
[----:B------:R-:W-:Y:S01]  /*0960*/  IADD3 R6, P1, R18, 0x40, RZ ;  /* 0x0000004012067810 */ /* 0x000fe20007f3e0ff */
[----:B------:R3:W-:Y:S01]  /*0970*/  LDGSTS.E.BYPASS.128 [R2+0x1000], [R20.64] ;  /* 0x0100000014027fae */ /* 0x0007e2000b901c44 */
[----:B-1----:R-:W-:Y:S02]  /*0980*/  SHF.L.U32 R15, R24, 0x4, RZ ;  /* 0x00000004180f7819 */ /* 0x002fe400000006ff */
[----:B------:R-:W-:Y:S01]  /*0990*/  LOP3.LUT R14, R79, 0x3c, RZ, 0xc0, !PT ;  /* 0x0000003c4f0e7812 */ /* 0x000fe200078ec0ff */
[----:B------:R-:W0:Y:S01]  /*09a0*/  LDGDEPBAR ;  /* 0x00000000000079af */ /* 0x000e220000000000 */
[----:B------:R-:W-:-:S02]  /*09b0*/  IADD3.X R5, RZ, R21, RZ, P0, !PT ;  /* 0x00000015ff057210 */ /* 0x000fc400007fe4ff */
[----:B------:R-:W-:Y:S02]  /*09c0*/  IADD3.X R7, RZ, R19, RZ, P1, !PT ;  /* 0x00000013ff077210 */ /* 0x000fe40000ffe4ff */
[----:B------:R-:W-:Y:S02]  /*09d0*/  LOP3.LUT R15, R15, 0x1f00, RZ, 0xc0, !PT ;  /* 0x00001f000f0f7812 */ /* 0x000fe400078ec0ff */
[----:B------:R-:W-:Y:S01]  /*09e0*/  LEA R77, R14, 0x1000, 0x6 ;  /* 0x000010000e4d7811 */ /* 0x000fe200078e30ff */
[----:B---3--:R-:W-:Y:S01]  /*09f0*/  CS2R R20, SRZ ;  /* 0x0000000000147805 */ /* 0x008fe2000001ff00 */
[----:B------:R-:W-:-:S04]  /*0a00*/  DEPBAR.LE SB0, 0x0 ;  /* 0x000080000000791a */ /* 0x000fc80000000000 */
[----:B--2---:R-:W-:Y:S06]  /*0a10*/  BAR.SYNC 0x0 ;  /* 0x0000000000007b1d */ /* 0x004fec0000000000 */
.L_x_1:
[----:B------:R-:W-:Y:S01]  /*0a20*/  LDS.128 R16, [R15] ;  /* 0x000000000f107984 */ /* 0x000fe20000000c00 */
[C---:B------:R-:W-:Y:S02]  /*0a30*/  ISETP.GE.U32.AND P1, PT, R13.reuse, R76, PT ;  /* 0x0000004c0d00720c */ /* 0x040fe40003f26070 */
[C---:B------:R-:W-:Y:S01]  /*0a40*/  ISETP.GE.U32.AND P0, PT, R13.reuse, 0x9c, PT ;  /* 0x0000009c0d00780c */ /* 0x040fe20003f06070 */
[----:B------:R-:W1:Y:S01]  /*0a50*/  LDS.128 R48, [R77] ;  /* 0x000000004d307984 */ /* 0x000e620000000c00 */
[----:B------:R-:W-:Y:S02]  /*0a60*/  SEL R80, RZ, 0x10, P1 ;  /* 0x00000010ff507807 */ /* 0x000fe40000800000 */
[----:B------:R-:W-:Y:S01]  /*0a70*/  IADD3 R13, R13, 0x10, RZ ;  /* 0x000000100d0d7810 */ /* 0x000fe20007ffe0ff */
[----:B------:R-:W2:Y:S01]  /*0a80*/  LDS.128 R40, [R77+0x80] ;  /* 0x000080004d287984 */ /* 0x000ea20000000c00 */
[----:B------:R-:W-:-:S03]  /*0a90*/  SEL R80, R80, RZ, !P0 ;  /* 0x000000ff50507207 */ /* 0x000fc60004000000 */
[----:B------:R-:W3:Y:S01]  /*0aa0*/  LDS.128 R32, [R77+0x40] ;  /* 0x000040004d207984 */ /* 0x000ee20000000c00 */
[----:B------:R-:W-:-:S03]  /*0ab0*/  ISETP.NE.U32.AND P1, PT, R80, RZ, PT ;  /* 0x000000ff5000720c */ /* 0x000fc60003f25070 */
[----:B------:R-:W4:Y:S04]  /*0ac0*/  LDS.128 R56, [R77+0xc0] ;  /* 0x0000c0004d387984 */ /* 0x000f280000000c00 */
[----:B------:R-:W4:Y:S04]  /*0ad0*/  LDS.128 R68, [R15+0x40] ;  /* 0x000040000f447984 */ /* 0x000f280000000c00 */
[----:B------:R-:W4:Y:S01]  /*0ae0*/  LDS.128 R24, [R15+0x80] ;  /* 0x000080000f187984 */ /* 0x000f220000000c00 */
[C---:B-1----:R-:W-:Y:S01]  /*0af0*/  FFMA R72, R16.reuse, R48, R72 ;  /* 0x0000003010487223 */ /* 0x042fe20000000048 */
[----:B--2---:R-:W-:-:S03]  /*0b00*/  FFMA R74, R16, R40, R74 ;  /* 0x00000028104a7223 */ /* 0x004fc6000000004a */
[C---:B------:R-:W-:Y:S01]  /*0b10*/  FFMA R87, R17.reuse, R49, R72 ;  /* 0x0000003111577223 */ /* 0x040fe20000000048 */
[C---:B---3--:R-:W-:Y:S01]  /*0b20*/  FFMA R80, R16.reuse, R32, R73 ;  /* 0x0000002010507223 */ /* 0x048fe20000000049 */
[C---:B------:R-:W-:Y:S01]  /*0b30*/  FFMA R89, R17.reuse, R41, R74 ;  /* 0x0000002911597223 */ /* 0x040fe2000000004a */
[----:B----4-:R-:W-:Y:S02]  /*0b40*/  FFMA R16, R16, R56, R75 ;  /* 0x0000003810107223 */ /* 0x010fe4000000004b */
[C---:B------:R-:W-:Y:S01]  /*0b50*/  FFMA R85, R17.reuse, R33, R80 ;  /* 0x0000002111557223 */ /* 0x040fe20000000050 */
[----:B------:R-:W1:Y:S01]  /*0b60*/  LDS.128 R72, [R15+0xc0] ;  /* 0x0000c0000f487984 */ /* 0x000e620000000c00 */
[C---:B------:R-:W-:Y:S01]  /*0b70*/  FFMA R80, R18.reuse, R50, R87 ;  /* 0x0000003212507223 */ /* 0x040fe20000000057 */
[----:B------:R-:W-:Y:S01]  /*0b80*/  FFMA R17, R17, R57, R16 ;  /* 0x0000003911117223 */ /* 0x000fe20000000010 */
[C---:B------:R-:W-:Y:S01]  /*0b90*/  FFMA R16, R18.reuse, R42, R89 ;  /* 0x0000002a12107223 */ /* 0x040fe20000000059 */
[----:B------:R-:W-:Y:S01]  /*0ba0*/  FFMA R82, R18, R34, R85 ;  /* 0x0000002212527223 */ /* 0x000fe20000000055 */
[----:B------:R-:W-:Y:S01]  /*0bb0*/  FFMA R22, R68, R40, R22 ;  /* 0x0000002844167223 */ /* 0x000fe20000000016 */
[----:B------:R-:W-:Y:S01]  /*0bc0*/  FFMA R18, R18, R58, R17 ;  /* 0x0000003a12127223 */ /* 0x000fe20000000011 */
[----:B------:R-:W-:Y:S01]  /*0bd0*/  FFMA R85, R19, R43, R16 ;  /* 0x0000002b13557223 */ /* 0x000fe20000000010 */
[C---:B------:R-:W-:Y:S01]  /*0be0*/  FFMA R16, R68.reuse, R32, R21 ;  /* 0x0000002044107223 */ /* 0x040fe20000000015 */
[C---:B------:R-:W-:Y:S01]  /*0bf0*/  FFMA R20, R68.reuse, R48, R20 ;  /* 0x0000003044147223 */ /* 0x040fe20000000014 */
[----:B------:R-:W-:Y:S01]  /*0c00*/  FFMA R93, R69, R41, R22 ;  /* 0x00000029455d7223 */ /* 0x000fe20000000016 */
[C---:B------:R-:W-:Y:S01]  /*0c10*/  FFMA R89, R19.reuse, R51, R80 ;  /* 0x0000003313597223 */ /* 0x040fe20000000050 */
[C---:B------:R-:W-:Y:S01]  /*0c20*/  FFMA R87, R19.reuse, R35, R82 ;  /* 0x0000002313577223 */ /* 0x040fe20000000052 */
[----:B------:R-:W-:Y:S01]  /*0c30*/  FFMA R91, R19, R59, R18 ;  /* 0x0000003b135b7223 */ /* 0x000fe20000000012 */
[----:B------:R-:W-:Y:S01]  /*0c40*/  FFMA R68, R68, R56, R23 ;  /* 0x0000003844447223 */ /* 0x000fe20000000017 */
[C---:B------:R-:W-:Y:S01]  /*0c50*/  FFMA R21, R69.reuse, R33, R16 ;  /* 0x0000002145157223 */ /* 0x040fe20000000010 */
[C---:B------:R-:W-:Y:S01]  /*0c60*/  FFMA R23, R69.reuse, R49, R20 ;  /* 0x0000003145177223 */ /* 0x040fe20000000014 */
[----:B------:R-:W2:Y:S01]  /*0c70*/  LDS.128 R16, [R15+0x800] ;  /* 0x000800000f107984 */ /* 0x000ea20000000c00 */
[----:B------:R-:W-:Y:S01]  /*0c80*/  FFMA R20, R70, R42, R93 ;  /* 0x0000002a46147223 */ /* 0x000fe2000000005d */
[----:B------:R-:W-:Y:S01]  /*0c90*/  FFMA R69, R69, R57, R68 ;  /* 0x0000003945457223 */ /* 0x000fe20000000044 */
[C---:B------:R-:W-:Y:S01]  /*0ca0*/  FFMA R64, R24.reuse, R48, R64 ;  /* 0x0000003018407223 */ /* 0x040fe20000000040 */
[C---:B------:R-:W-:Y:S01]  /*0cb0*/  FFMA R66, R24.reuse, R40, R66 ;  /* 0x0000002818427223 */ /* 0x040fe20000000042 */
[----:B------:R-:W-:Y:S01]  /*0cc0*/  FFMA R95, R71, R43, R20 ;  /* 0x0000002b475f7223 */ /* 0x000fe20000000014 */
[----:B------:R-:W-:Y:S01]  /*0cd0*/  FFMA R20, R24, R32, R65 ;  /* 0x0000002018147223 */ /* 0x000fe20000000041 */
[----:B------:R-:W-:Y:S01]  /*0ce0*/  FFMA R22, R70, R50, R23 ;  /* 0x0000003246167223 */ /* 0x000fe20000000017 */
[----:B------:R-:W-:Y:S01]  /*0cf0*/  FFMA R24, R24, R56, R67 ;  /* 0x0000003818187223 */ /* 0x000fe20000000043 */
[C---:B------:R-:W-:Y:S01]  /*0d00*/  FFMA R68, R70.reuse, R34, R21 ;  /* 0x0000002246447223 */ /* 0x040fe20000000015 */
[----:B------:R-:W-:Y:S01]  /*0d10*/  FFMA R70, R70, R58, R69 ;  /* 0x0000003a46467223 */ /* 0x000fe20000000045 */
[C---:B------:R-:W-:Y:S01]  /*0d20*/  FFMA R65, R25.reuse, R33, R20 ;  /* 0x0000002119417223 */ /* 0x040fe20000000014 */
[C---:B------:R-:W-:Y:S01]  /*0d30*/  FFMA R67, R25.reuse, R49, R64 ;  /* 0x0000003119437223 */ /* 0x040fe20000000040 */
[C---:B------:R-:W-:Y:S01]  /*0d40*/  FFMA R69, R25.reuse, R41, R66 ;  /* 0x0000002919457223 */ /* 0x040fe20000000042 */
[----:B------:R-:W-:Y:S01]  /*0d50*/  FFMA R25, R25, R57, R24 ;  /* 0x0000003919197223 */ /* 0x000fe20000000018 */
[----:B------:R-:W-:Y:S01]  /*0d60*/  FFMA R97, R71, R51, R22 ;  /* 0x0000003347617223 */ /* 0x000fe20000000016 */
[C---:B------:R-:W-:Y:S01]  /*0d70*/  FFMA R66, R26.reuse, R34, R65 ;  /* 0x000000221a427223 */ /* 0x040fe20000000041 */
[----:B------:R-:W3:Y:S01]  /*0d80*/  LDS.128 R20, [R15+0x840] ;  /* 0x000840000f147984 */ /* 0x000ee20000000c00 */
[C---:B------:R-:W-:Y:S01]  /*0d90*/  FFMA R64, R26.reuse, R50, R67 ;  /* 0x000000321a407223 */ /* 0x040fe20000000043 */
[C---:B------:R-:W-:Y:S01]  /*0da0*/  FFMA R24, R26.reuse, R42, R69 ;  /* 0x0000002a1a187223 */ /* 0x040fe20000000045 */
[----:B------:R-:W-:Y:S01]  /*0db0*/  FFMA R26, R26, R58, R25 ;  /* 0x0000003a1a1a7223 */ /* 0x000fe20000000019 */
[C---:B------:R-:W-:Y:S01]  /*0dc0*/  FFMA R107, R27.reuse, R35, R66 ;  /* 0x000000231b6b7223 */ /* 0x040fe20000000042 */
[C---:B------:R-:W-:Y:S01]  /*0dd0*/  FFMA R105, R27.reuse, R51, R64 ;  /* 0x000000331b697223 */ /* 0x040fe20000000040 */
[C---:B-1----:R-:W-:Y:S01]  /*0de0*/  FFMA R44, R72.reuse, R48, R44 ;  /* 0x00000030482c7223 */ /* 0x042fe2000000002c */
[C---:B------:R-:W-:Y:S01]  /*0df0*/  FFMA R111, R27.reuse, R59, R26 ;  /* 0x0000003b1b6f7223 */ /* 0x040fe2000000001a */
[C---:B------:R-:W-:Y:S01]  /*0e00*/  FFMA R26, R72.reuse, R32, R45 ;  /* 0x00000020481a7223 */ /* 0x040fe2000000002d */
[----:B------:R-:W-:Y:S01]  /*0e10*/  FFMA R103, R27, R43, R24 ;  /* 0x0000002b1b677223 */ /* 0x000fe20000000018 */
[C---:B------:R-:W-:Y:S01]  /*0e20*/  FFMA R24, R72.reuse, R56, R47 ;  /* 0x0000003848187223 */ /* 0x040fe2000000002f */
[----:B------:R-:W-:Y:S01]  /*0e30*/  FFMA R46, R72, R40, R46 ;  /* 0x00000028482e7223 */ /* 0x000fe2000000002e */
[C---:B------:R-:W-:Y:S01]  /*0e40*/  FFMA R25, R73.reuse, R33, R26 ;  /* 0x0000002149197223 */ /* 0x040fe2000000001a */
[C---:B------:R-:W-:Y:S01]  /*0e50*/  FFMA R27, R73.reuse, R49, R44 ;  /* 0x00000031491b7223 */ /* 0x040fe2000000002c */
[C---:B------:R-:W-:Y:S01]  /*0e60*/  FFMA R45, R73.reuse, R57, R24 ;  /* 0x00000039492d7223 */ /* 0x040fe20000000018 */
[----:B------:R-:W-:Y:S01]  /*0e70*/  FFMA R73, R73, R41, R46 ;  /* 0x0000002949497223 */ /* 0x000fe2000000002e */
[C---:B------:R-:W-:Y:S01]  /*0e80*/  FFMA R64, R74.reuse, R34, R25 ;  /* 0x000000224a407223 */ /* 0x040fe20000000019 */
[C---:B------:R-:W-:Y:S01]  /*0e90*/  FFMA R46, R74.reuse, R50, R27 ;  /* 0x000000324a2e7223 */ /* 0x040fe2000000001b */
[C---:B------:R-:W-:Y:S01]  /*0ea0*/  FFMA R44, R74.reuse, R58, R45 ;  /* 0x0000003a4a2c7223 */ /* 0x040fe2000000002d */
[----:B------:R-:W1:Y:S01]  /*0eb0*/  LDS.128 R24, [R15+0x880] ;  /* 0x000880000f187984 */ /* 0x000e620000000c00 */
[----:B------:R-:W-:Y:S01]  /*0ec0*/  FFMA R74, R74, R42, R73 ;  /* 0x0000002a4a4a7223 */ /* 0x000fe20000000049 */
[C---:B------:R-:W-:Y:S01]  /*0ed0*/  FFMA R115, R75.reuse, R51, R46 ;  /* 0x000000334b737223 */ /* 0x040fe2000000002e */
[----:B------:R-:W-:Y:S01]  /*0ee0*/  FFMA R119, R75, R59, R44 ;  /* 0x0000003b4b777223 */ /* 0x000fe2000000002c */
[C---:B--2---:R-:W-:Y:S01]  /*0ef0*/  FFMA R46, R16.reuse, R32, R61 ;  /* 0x00000020102e7223 */ /* 0x044fe2000000003d */
[C---:B------:R-:W-:Y:S01]  /*0f00*/  FFMA R60, R16.reuse, R48, R60 ;  /* 0x00000030103c7223 */ /* 0x040fe2000000003c */
        /* <DEDUP_REMOVED lines=9> */
[----:B------:R-:W2:Y:S01]  /*0fa0*/  LDS.128 R44, [R15+0x8c0] ;  /* 0x0008c0000f2c7984 */ /* 0x000ea20000000c00 */
[----:B------:R-:W-:Y:S01]  /*0fb0*/  FFMA R18, R18, R42, R17 ;  /* 0x0000002a12127223 */ /* 0x000fe20000000011 */
[C---:B------:R-:W-:Y:S01]  /*0fc0*/  FFMA R123, R19.reuse, R51, R16 ;  /* 0x00000033137b7223 */ /* 0x040fe20000000010 */
[C---:B------:R-:W-:Y:S01]  /*0fd0*/  FFMA R125, R19.reuse, R35, R60 ;  /* 0x00000023137d7223 */ /* 0x040fe2000000003c */
[C---:B------:R-:W-:Y:S01]  /*0fe0*/  FFMA R72, R19.reuse, R59, R72 ;  /* 0x0000003b13487223 */ /* 0x040fe20000000048 */
[----:B------:R-:W-:Y:S01]  /*0ff0*/  FFMA R121, R19, R43, R18 ;  /* 0x0000002b13797223 */ /* 0x000fe20000000012 */
[C---:B---3--:R-:W-:Y:S01]  /*1000*/  FFMA R16, R20.reuse, R56, R31 ;  /* 0x0000003814107223 */ /* 0x048fe2000000001f */
[C---:B------:R-:W-:Y:S01]  /*1010*/  FFMA R30, R20.reuse, R40, R30 ;  /* 0x00000028141e7223 */ /* 0x040fe2000000001e */
[C---:B------:R-:W-:Y:S01]  /*1020*/  FFMA R28, R20.reuse, R48, R28 ;  /* 0x00000030141c7223 */ /* 0x040fe2000000001c */
[----:B------:R-:W-:Y:S01]  /*1030*/  FFMA R20, R20, R32, R29 ;  /* 0x0000002014147223 */ /* 0x000fe2000000001d */
[C---:B------:R-:W-:Y:S01]  /*1040*/  FFMA R29, R21.reuse, R57, R16 ;  /* 0x00000039151d7223 */ /* 0x040fe20000000010 */
[C---:B------:R-:W-:Y:S01]  /*1050*/  FFMA R19, R21.reuse, R41, R30 ;  /* 0x0000002915137223 */ /* 0x040fe2000000001e */
[----:B------:R-:W-:Y:S01]  /*1060*/  FFMA R17, R21, R49, R28 ;  /* 0x0000003115117223 */ /* 0x000fe2000000001c */
[C---:B------:R-:W-:Y:S01]  /*1070*/  FFMA R113, R75.reuse, R43, R74 ;  /* 0x0000002b4b717223 */ /* 0x040fe2000000004a */
[-C--:B------:R-:W-:Y:S01]  /*1080*/  FFMA R117, R75, R35.reuse, R64 ;  /* 0x000000234b757223 */ /* 0x080fe20000000040 */
[C---:B------:R-:W-:Y:S01]  /*1090*/  FFMA R84, R22.reuse, R58, R29 ;  /* 0x0000003a16547223 */ /* 0x040fe2000000001d */
[C---:B------:R-:W-:Y:S01]  /*10a0*/  FFMA R74, R22.reuse, R42, R19 ;  /* 0x0000002a164a7223 */ /* 0x040fe20000000013 */
[----:B------:R-:W-:Y:S01]  /*10b0*/  FFMA R80, R22, R50, R17 ;  /* 0x0000003216507223 */ /* 0x000fe20000000011 */
[C---:B------:R-:W-:Y:S01]  /*10c0*/  FFMA R93, R71.reuse, R35, R68 ;  /* 0x00000023475d7223 */ /* 0x040fe20000000044 */
[----:B------:R-:W-:Y:S01]  /*10d0*/  FFMA R99, R71, R59, R70 ;  /* 0x0000003b47637223 */ /* 0x000fe20000000046 */
[----:B------:R-:W-:Y:S01]  /*10e0*/  LDS.128 R16, [R15+0x10] ;  /* 0x000010000f107984 */ /* 0x000fe20000000c00 */
[----:B------:R-:W-:Y:S01]  /*10f0*/  FFMA R21, R21, R33, R20 ;  /* 0x0000002115157223 */ /* 0x000fe20000000014 */
[C---:B------:R-:W-:Y:S01]  /*1100*/  FFMA R80, R23.reuse, R51, R80 ;  /* 0x0000003317507223 */ /* 0x040fe20000000050 */
[C---:B------:R-:W-:Y:S01]  /*1110*/  FFMA R74, R23.reuse, R43, R74 ;  /* 0x0000002b174a7223 */ /* 0x040fe2000000004a */
[----:B------:R-:W3:Y:S01]  /*1120*/  LDS.128 R28, [R77+0x10] ;  /* 0x000010004d1c7984 */ /* 0x000ee20000000c00 */
[----:B-1----:R-:W-:Y:S01]  /*1130*/  FFMA R20, R24, R32, R37 ;  /* 0x0000002018147223 */ /* 0x002fe20000000025 */
[----:B------:R-:W-:Y:S01]  /*1140*/  FFMA R82, R22, R34, R21 ;  /* 0x0000002216527223 */ /* 0x000fe20000000015 */
[C---:B------:R-:W-:Y:S01]  /*1150*/  FFMA R84, R23.reuse, R59, R84 ;  /* 0x0000003b17547223 */ /* 0x040fe20000000054 */
[----:B------:R-:W1:Y:S01]  /*1160*/  LDS.128 R60, [R77+0x90] ;  /* 0x000090004d3c7984 */ /* 0x000e620000000c00 */
[C---:B------:R-:W-:Y:S01]  /*1170*/  FFMA R36, R24.reuse, R48, R36 ;  /* 0x0000003018247223 */ /* 0x040fe20000000024 */
[----:B------:R-:W-:Y:S01]  /*1180*/  FFMA R82, R23, R35, R82 ;  /* 0x0000002317527223 */ /* 0x000fe20000000052 */
[C---:B------:R-:W-:Y:S01]  /*1190*/  FFMA R38, R24.reuse, R40, R38 ;  /* 0x0000002818267223 */ /* 0x040fe20000000026 */
[----:B------:R-:W4:Y:S01]  /*11a0*/  LDS.128 R64, [R77+0xd0] ;  /* 0x0000d0004d407984 */ /* 0x000f220000000c00 */
        /* <DEDUP_REMOVED lines=9> */
[C---:B------:R-:W-:Y:S01]  /*1240*/  FFMA R24, R26.reuse, R42, R73 ;  /* 0x0000002a1a187223 */ /* 0x040fe20000000049 */
[----:B------:R-:W-:Y:S01]  /*1250*/  FFMA R26, R26, R58, R25 ;  /* 0x0000003a1a1a7223 */ /* 0x000fe20000000019 */
[C---:B------:R-:W-:Y:S01]  /*1260*/  FFMA R73, R27.reuse, R35, R38 ;  /* 0x000000231b497223 */ /* 0x040fe20000000026 */
[C---:B------:R-:W-:Y:S01]  /*1270*/  FFMA R75, R27.reuse, R51, R36 ;  /* 0x000000331b4b7223 */ /* 0x040fe20000000024 */
[C---:B------:R-:W-:Y:S01]  /*1280*/  FFMA R101, R27.reuse, R43, R24 ;  /* 0x0000002b1b657223 */ /* 0x040fe20000000018 */
[----:B------:R-:W-:Y:S01]  /*1290*/  FFMA R109, R27, R59, R26 ;  /* 0x0000003b1b6d7223 */ /* 0x000fe2000000001a */
[C---:B--2---:R-:W-:Y:S01]  /*12a0*/  FFMA R32, R44.reuse, R32, R53 ;  /* 0x000000202c207223 */ /* 0x044fe20000000035 */
[----:B------:R-:W2:Y:S01]  /*12b0*/  LDS.128 R24, [R15+0x90] ;  /* 0x000090000f187984 */ /* 0x000ea20000000c00 */
[C---:B------:R-:W-:Y:S01]  /*12c0*/  FFMA R40, R44.reuse, R40, R54 ;  /* 0x000000282c287223 */ /* 0x040fe20000000036 */
        /* <DEDUP_REMOVED lines=13> */
[C---:B---3--:R-:W-:Y:S01]  /*13a0*/  FFMA R36, R16.reuse, R28, R89 ;  /* 0x0000001c10247223 */ /* 0x048fe20000000059 */
[----:B------:R-:W-:Y:S01]  /*13b0*/  LDS.128 R48, [R77+0xa0] ;  /* 0x0000a0004d307984 */ /* 0x000fe20000000c00 */
[----:B------:R-:W-:Y:S01]  /*13c0*/  FFMA R59, R47, R59, R46 ;  /* 0x0000003b2f3b7223 */ /* 0x000fe2000000002e */
[C---:B-1----:R-:W-:Y:S01]  /*13d0*/  FFMA R34, R16.reuse, R60, R85 ;  /* 0x0000003c10227223 */ /* 0x042fe20000000055 */
[C---:B------:R-:W-:Y:S01]  /*13e0*/  FFMA R37, R17.reuse, R29, R36 ;  /* 0x0000001d11257223 */ /* 0x040fe20000000024 */
[----:B------:R-:W-:Y:S01]  /*13f0*/  LDS.128 R44, [R77+0x60] ;  /* 0x000060004d2c7984 */ /* 0x000fe20000000c00 */
[----:B----4-:R-:W-:Y:S01]  /*1400*/  FFMA R32, R16, R64, R91 ;  /* 0x0000004010207223 */ /* 0x010fe2000000005b */
[C---:B------:R-:W-:Y:S01]  /*1410*/  FFMA R39, R17.reuse, R61, R34 ;  /* 0x0000003d11277223 */ /* 0x040fe20000000022 */
[----:B------:R-:W-:Y:S01]  /*1420*/  FFMA R38, R18, R30, R37 ;  /* 0x0000001e12267223 */ /* 0x000fe20000000025 */
[----:B------:R-:W-:Y:S01]  /*1430*/  FFMA R16, R16, R68, R87 ;  /* 0x0000004410107223 */ /* 0x000fe20000000057 */
[C---:B------:R-:W-:Y:S01]  /*1440*/  FFMA R41, R17.reuse, R65, R32 ;  /* 0x0000004111297223 */ /* 0x040fe20000000020 */
[C---:B------:R-:W-:Y:S01]  /*1450*/  FFMA R36, R18.reuse, R62, R39 ;  /* 0x0000003e12247223 */ /* 0x040fe20000000027 */
[----:B------:R-:W1:Y:S01]  /*1460*/  LDS.128 R32, [R15+0xd0] ;  /* 0x0000d0000f207984 */ /* 0x000e620000000c00 */
[----:B------:R-:W-:Y:S01]  /*1470*/  FFMA R17, R17, R69, R16 ;  /* 0x0000004511117223 */ /* 0x000fe20000000010 */
[----:B------:R-:W-:Y:S01]  /*1480*/  FFMA R16, R18, R66, R41 ;  /* 0x0000004212107223 */ /* 0x000fe20000000029 */
[C---:B------:R-:W-:Y:S01]  /*1490*/  FFMA R89, R19.reuse, R63, R36 ;  /* 0x0000003f13597223 */ /* 0x040fe20000000024 */
[----:B------:R-:W-:Y:S01]  /*14a0*/  FFMA R36, R20, R68, R93 ;  /* 0x0000004414247223 */ /* 0x000fe2000000005d */
        /* <DEDUP_REMOVED lines=10> */
[----:B------:R-:W3:Y:S01]  /*1550*/  LDS.128 R36, [R15+0x810] ;  /* 0x000810000f247984 */ /* 0x000ee20000000c00 */
[C---:B------:R-:W-:Y:S01]  /*1560*/  FFMA R16, R22.reuse, R62, R41 ;  /* 0x0000003e16107223 */ /* 0x040fe20000000029 */
[----:B------:R-:W-:Y:S01]  /*1570*/  FFMA R21, R21, R65, R20 ;  /* 0x0000004115157223 */ /* 0x000fe20000000014 */
[C---:B------:R-:W-:Y:S01]  /*1580*/  FFMA R18, R22.reuse, R30, R19 ;  /* 0x0000001e16127223 */ /* 0x040fe20000000013 */
[C---:B------:R-:W-:Y:S01]  /*1590*/  FFMA R20, R22.reuse, R70, R17 ;  /* 0x0000004616147223 */ /* 0x040fe20000000011 */
[C---:B------:R-:W-:Y:S01]  /*15a0*/  FFMA R93, R23.reuse, R63, R16 ;  /* 0x0000003f175d7223 */ /* 0x040fe20000000010 */
[----:B------:R-:W-:Y:S01]  /*15b0*/  FFMA R22, R22, R66, R21 ;  /* 0x0000004216167223 */ /* 0x000fe20000000015 */
[C---:B------:R-:W-:Y:S01]  /*15c0*/  FFMA R97, R23.reuse, R31, R18 ;  /* 0x0000001f17617223 */ /* 0x040fe20000000012 */
[C---:B--2---:R-:W-:Y:S01]  /*15d0*/  FFMA R18, R24.reuse, R28, R105 ;  /* 0x0000001c18127223 */ /* 0x044fe20000000069 */
        /* <DEDUP_REMOVED lines=12> */
[----:B------:R-:W4:Y:S01]  /*16a0*/  LDS.128 R40, [R15+0x890] ;  /* 0x000890000f287984 */ /* 0x000f220000000c00 */
[C---:B------:R-:W-:Y:S01]  /*16b0*/  FFMA R111, R27.reuse, R31, R22 ;  /* 0x0000001f1b6f7223 */ /* 0x040fe20000000016 */
[----:B------:R-:W-:Y:S01]  /*16c0*/  FFMA R107, R27, R63, R20 ;  /* 0x0000003f1b6b7223 */ /* 0x000fe20000000014 */
[----:B------:R-:W-:Y:S01]  /*16d0*/  FFMA R54, R26, R66, R25 ;  /* 0x000000421a367223 */ /* 0x000fe20000000019 */
[C---:B-1----:R-:W-:Y:S01]  /*16e0*/  FFMA R20, R32.reuse, R64, R119 ;  /* 0x0000004020147223 */ /* 0x042fe20000000077 */
[C---:B------:R-:W-:Y:S01]  /*16f0*/  FFMA R24, R32.reuse, R68, R117 ;  /* 0x0000004420187223 */ /* 0x040fe20000000075 */
[----:B------:R-:W-:Y:S01]  /*1700*/  FFMA R22, R32, R28, R115 ;  /* 0x0000001c20167223 */ /* 0x000fe20000000073 */
[----:B------:R-:W-:Y:S01]  /*1710*/  FFMA R52, R26, R70, R21 ;  /* 0x000000461a347223 */ /* 0x000fe20000000015 */
[C---:B------:R-:W-:Y:S01]  /*1720*/  FFMA R25, R33.reuse, R65, R20 ;  /* 0x0000004121197223 */ /* 0x040fe20000000014 */
[C---:B------:R-:W-:Y:S01]  /*1730*/  FFMA R21, R33.reuse, R69, R24 ;  /* 0x0000004521157223 */ /* 0x040fe20000000018 */
[----:B------:R-:W-:Y:S01]  /*1740*/  FFMA R23, R33, R29, R22 ;  /* 0x0000001d21177223 */ /* 0x000fe20000000016 */
[C---:B------:R-:W-:Y:S01]  /*1750*/  FFMA R52, R27.reuse, R71, R52 ;  /* 0x000000471b347223 */ /* 0x040fe20000000034 */
[C---:B------:R-:W-:Y:S01]  /*1760*/  FFMA R20, R34.reuse, R66, R25 ;  /* 0x0000004222147223 */ /* 0x040fe20000000019 */
[C---:B------:R-:W-:Y:S01]  /*1770*/  FFMA R24, R34.reuse, R70, R21 ;  /* 0x0000004622187223 */ /* 0x040fe20000000015 */
[----:B------:R-:W-:Y:S01]  /*1780*/  FFMA R22, R34, R30, R23 ;  /* 0x0000001e22167223 */ /* 0x000fe20000000017 */
[-C--:B------:R-:W-:Y:S01]  /*1790*/  FFMA R54, R27, R67.reuse, R54 ;  /* 0x000000431b367223 */ /* 0x080fe20000000036 */
[C---:B------:R-:W-:Y:S01]  /*17a0*/  FFMA R119, R35.reuse, R67, R20 ;  /* 0x0000004323777223 */ /* 0x040fe20000000014 */
[----:B------:R-:W-:Y:S01]  /*17b0*/  FFMA R32, R32, R60, R113 ;  /* 0x0000003c20207223 */ /* 0x000fe20000000071 */
[C---:B------:R-:W-:Y:S01]  /*17c0*/  FFMA R115, R35.reuse, R31, R22 ;  /* 0x0000001f23737223 */ /* 0x040fe20000000016 */
[C---:B---3--:R-:W-:Y:S01]  /*17d0*/  FFMA R72, R36.reuse, R64, R72 ;  /* 0x0000004024487223 */ /* 0x048fe20000000048 */
[----:B------:R-:W-:Y:S01]  /*17e0*/  FFMA R117, R35, R71, R24 ;  /* 0x0000004723757223 */ /* 0x000fe20000000018 */
[C---:B------:R-:W-:Y:S01]  /*17f0*/  FFMA R22, R36.reuse, R68, R125 ;  /* 0x0000004424167223 */ /* 0x040fe2000000007d */
[C---:B------:R-:W-:Y:S01]  /*1800*/  FFMA R20, R36.reuse, R28, R123 ;  /* 0x0000001c24147223 */ /* 0x040fe2000000007b */
[----:B------:R-:W-:Y:S01]  /*1810*/  FFMA R25, R37, R65, R72 ;  /* 0x0000004125197223 */ /* 0x000fe20000000048 */
[----:B------:R-:W-:Y:S01]  /*1820*/  FFMA R36, R36, R60, R121 ;  /* 0x0000003c24247223 */ /* 0x000fe20000000079 */
[----:B------:R-:W-:Y:S01]  /*1830*/  FFMA R33, R33, R61, R32 ;  /* 0x0000003d21217223 */ /* 0x000fe20000000020 */
[C---:B------:R-:W-:Y:S01]  /*1840*/  FFMA R21, R37.reuse, R69, R22 ;  /* 0x0000004525157223 */ /* 0x040fe20000000016 */
[----:B------:R-:W-:Y:S01]  /*1850*/  FFMA R72, R38, R66, R25 ;  /* 0x0000004226487223 */ /* 0x000fe20000000019 */
[C---:B------:R-:W-:Y:S01]  /*1860*/  FFMA R23, R37.reuse, R29, R20 ;  /* 0x0000001d25177223 */ /* 0x040fe20000000014 */
[----:B------:R-:W1:Y:S01]  /*1870*/  LDS.128 R24, [R15+0x8d0] ;  /* 0x0008d0000f187984 */ /* 0x000e620000000c00 */
[----:B------:R-:W-:Y:S01]  /*1880*/  FFMA R37, R37, R61, R36 ;  /* 0x0000003d25257223 */ /* 0x000fe20000000024 */
[----:B------:R-:W-:Y:S01]  /*1890*/  FFMA R34, R34, R62, R33 ;  /* 0x0000003e22227223 */ /* 0x000fe20000000021 */
[C---:B------:R-:W-:Y:S01]  /*18a0*/  FFMA R22, R38.reuse, R70, R21 ;  /* 0x0000004626167223 */ /* 0x040fe20000000015 */
[----:B------:R-:W-:Y:S01]  /*18b0*/  FFMA R20, R38, R30, R23 ;  /* 0x0000001e26147223 */ /* 0x000fe20000000017 */
[----:B--2---:R-:W-:Y:S01]  /*18c0*/  FFMA R84, R16, R64, R84 ;  /* 0x0000004010547223 */ /* 0x004fe20000000054 */
[----:B------:R-:W-:Y:S01]  /*18d0*/  FFMA R38, R38, R62, R37 ;  /* 0x0000003e26267223 */ /* 0x000fe20000000025 */
[C---:B------:R-:W-:Y:S01]  /*18e0*/  FFMA R74, R16.reuse, R60, R74 ;  /* 0x0000003c104a7223 */ /* 0x040fe2000000004a */
[C---:B------:R-:W-:Y:S01]  /*18f0*/  FFMA R80, R16.reuse, R28, R80 ;  /* 0x0000001c10507223 */ /* 0x040fe20000000050 */
[----:B------:R-:W-:Y:S01]  /*1900*/  FFMA R33, R17, R65, R84 ;  /* 0x0000004111217223 */ /* 0x000fe20000000054 */
        /* <DEDUP_REMOVED lines=13> */
[----:B------:R-:W3:Y:S01]  /*19e0*/  LDS.128 R36, [R77+0x20] ;  /* 0x000020004d247984 */ /* 0x000ee20000000c00 */
[----:B------:R-:W-:Y:S01]  /*19f0*/  FFMA R82, R18, R70, R17 ;  /* 0x0000004612527223 */ /* 0x000fe20000000011 */
[C---:B----4-:R-:W-:Y:S01]  /*1a00*/  FFMA R18, R40.reuse, R28, R75 ;  /* 0x0000001c28127223 */ /* 0x050fe2000000004b */
[C---:B------:R-:W-:Y:S01]  /*1a10*/  FFMA R16, R40.reuse, R60, R101 ;  /* 0x0000003c28107223 */ /* 0x040fe20000000065 */
[----:B------:R-:W4:Y:S01]  /*1a20*/  LDS.128 R20, [R77+0xe0] ;  /* 0x0000e0004d147984 */ /* 0x000f220000000c00 */
[C---:B------:R-:W-:Y:S01]  /*1a30*/  FFMA R82, R19.reuse, R71, R82 ;  /* 0x0000004713527223 */ /* 0x040fe20000000052 */
[C---:B------:R-:W-:Y:S01]  /*1a40*/  FFMA R80, R19.reuse, R31, R80 ;  /* 0x0000001f13507223 */ /* 0x040fe20000000050 */
[C---:B------:R-:W-:Y:S01]  /*1a50*/  FFMA R74, R19.reuse, R63, R74 ;  /* 0x0000003f134a7223 */ /* 0x040fe2000000004a */
[----:B------:R-:W-:Y:S01]  /*1a60*/  FFMA R84, R19, R67, R84 ;  /* 0x0000004313547223 */ /* 0x000fe20000000054 */
[C---:B------:R-:W-:Y:S01]  /*1a70*/  FFMA R75, R41.reuse, R29, R18 ;  /* 0x0000001d294b7223 */ /* 0x040fe20000000012 */
[----:B------:R-:W-:Y:S01]  /*1a80*/  FFMA R101, R41, R61, R16 ;  /* 0x0000003d29657223 */ /* 0x000fe20000000010 */
[C---:B------:R-:W-:Y:S01]  /*1a90*/  FFMA R56, R40.reuse, R68, R73 ;  /* 0x0000004428387223 */ /* 0x040fe20000000049 */
[----:B------:R-:W4:Y:S01]  /*1aa0*/  LDS.128 R16, [R15+0x60] ;  /* 0x000060000f107984 */ /* 0x000f220000000c00 */
[----:B------:R-:W-:-:S02]  /*1ab0*/  FFMA R40, R40, R64, R109 ;  /* 0x0000004028287223 */ /* 0x000fc4000000006d */
[C---:B------:R-:W-:Y:S01]  /*1ac0*/  FFMA R73, R41.reuse, R69, R56 ;  /* 0x0000004529497223 */ /* 0x040fe20000000038 */
[C---:B------:R-:W-:Y:S01]  /*1ad0*/  FFMA R56, R42.reuse, R30, R75 ;  /* 0x0000001e2a387223 */ /* 0x040fe2000000004b */
[----:B------:R-:W-:Y:S01]  /*1ae0*/  FFMA R41, R41, R65, R40 ;  /* 0x0000004129297223 */ /* 0x000fe20000000028 */
[C---:B------:R-:W-:Y:S01]  /*1af0*/  FFMA R40, R42.reuse, R62, R101 ;  /* 0x0000003e2a287223 */ /* 0x040fe20000000065 */
[----:B------:R-:W-:Y:S01]  /*1b00*/  FFMA R58, R42, R70, R73 ;  /* 0x000000462a3a7223 */ /* 0x000fe20000000049 */
[C---:B-1----:R-:W-:Y:S01]  /*1b10*/  FFMA R60, R24.reuse, R60, R57 ;  /* 0x0000003c183c7223 */ /* 0x042fe20000000039 */
        /* <DEDUP_REMOVED lines=13> */
[----:B------:R-:W1:Y:S01]  /*1bf0*/  LDS.128 R40, [R15+0xa0] ;  /* 0x0000a0000f287984 */ /* 0x000e620000000c00 */
[C---:B------:R-:W-:Y:S01]  /*1c00*/  FFMA R70, R26.reuse, R70, R69 ;  /* 0x000000461a467223 */ /* 0x040fe20000000045 */
[C---:B------:R-:W-:Y:S01]  /*1c10*/  FFMA R30, R26.reuse, R30, R29 ;  /* 0x0000001e1a1e7223 */ /* 0x040fe2000000001d */
[----:B------:R-:W-:Y:S01]  /*1c20*/  FFMA R26, R26, R66, R25 ;  /* 0x000000421a1a7223 */ /* 0x000fe20000000019 */
[C---:B--2---:R-:W-:Y:S01]  /*1c30*/  FFMA R24, R32.reuse, R48, R89 ;  /* 0x0000003020187223 */ /* 0x044fe20000000059 */
[C---:B------:R-:W-:Y:S01]  /*1c40*/  FFMA R71, R27.reuse, R71, R70 ;  /* 0x000000471b477223 */ /* 0x040fe20000000046 */
[C---:B------:R-:W-:Y:S01]  /*1c50*/  FFMA R61, R27.reuse, R31, R30 ;  /* 0x0000001f1b3d7223 */ /* 0x040fe2000000001e */
[C---:B------:R-:W-:Y:S01]  /*1c60*/  FFMA R67, R27.reuse, R67, R26 ;  /* 0x000000431b437223 */ /* 0x040fe2000000001a */
[C---:B---3--:R-:W-:Y:S01]  /*1c70*/  FFMA R26, R32.reuse, R36, R85 ;  /* 0x00000024201a7223 */ /* 0x048fe20000000055 */
[----:B------:R-:W-:Y:S01]  /*1c80*/  FFMA R63, R27, R63, R62 ;  /* 0x0000003f1b3f7223 */ /* 0x000fe2000000003e */
[C---:B------:R-:W-:Y:S01]  /*1c90*/  FFMA R28, R32.reuse, R44, R91 ;  /* 0x0000002c201c7223 */ /* 0x040fe2000000005b */
[C---:B------:R-:W-:Y:S01]  /*1ca0*/  FFMA R53, R33.reuse, R49, R24 ;  /* 0x0000003121357223 */ /* 0x040fe20000000018 */
[C---:B------:R-:W-:Y:S01]  /*1cb0*/  FFMA R31, R33.reuse, R37, R26 ;  /* 0x00000025211f7223 */ /* 0x040fe2000000001a */
[----:B----4-:R-:W-:Y:S01]  /*1cc0*/  FFMA R32, R32, R20, R87 ;  /* 0x0000001420207223 */ /* 0x010fe20000000057 */
[----:B------:R-:W2:Y:S01]  /*1cd0*/  LDS.128 R24, [R15+0xe0] ;  /* 0x0000e0000f187984 */ /* 0x000ea20000000c00 */
[C---:B------:R-:W-:Y:S01]  /*1ce0*/  FFMA R29, R33.reuse, R45, R28 ;  /* 0x0000002d211d7223 */ /* 0x040fe2000000001c */
        /* <DEDUP_REMOVED lines=9> */
[C---:B------:R-:W-:Y:S01]  /*1d80*/  FFMA R70, R35.reuse, R51, R70 ;  /* 0x0000003323467223 */ /* 0x040fe20000000046 */
[----:B------:R-:W-:Y:S01]  /*1d90*/  FFMA R94, R35, R23, R94 ;  /* 0x00000017235e7223 */ /* 0x000fe2000000005e */
[----:B------:R-:W-:Y:S01]  /*1da0*/  FFMA R28, R16, R48, R93 ;  /* 0x00000030101c7223 */ /* 0x000fe2000000005d */
[C---:B------:R-:W-:Y:S01]  /*1db0*/  FFMA R29, R17.reuse, R45, R32 ;  /* 0x0000002d111d7223 */ /* 0x040fe20000000020 */
[C---:B------:R-:W-:Y:S01]  /*1dc0*/  FFMA R31, R17.reuse, R37, R30 ;  /* 0x00000025111f7223 */ /* 0x040fe2000000001e */
[----:B------:R-:W3:Y:S01]  /*1dd0*/  LDS.128 R32, [R15+0x820] ;  /* 0x000820000f207984 */ /* 0x000ee20000000c00 */
[----:B------:R-:W-:Y:S01]  /*1de0*/  FFMA R53, R17, R49, R28 ;  /* 0x0000003111357223 */ /* 0x000fe2000000001c */
[C---:B------:R-:W-:Y:S01]  /*1df0*/  FFMA R68, R18.reuse, R46, R29 ;  /* 0x0000002e12447223 */ /* 0x040fe2000000001d */
[----:B------:R-:W-:Y:S01]  /*1e00*/  FFMA R62, R18, R38, R31 ;  /* 0x00000026123e7223 */ /* 0x000fe2000000001f */
[----:B------:R-:W-:Y:S01]  /*1e10*/  FFMA R16, R16, R20, R99 ;  /* 0x0000001410107223 */ /* 0x000fe20000000063 */
[----:B------:R-:W4:Y:S01]  /*1e20*/  LDS.128 R28, [R15+0x860] ;  /* 0x000860000f1c7984 */ /* 0x000f220000000c00 */
[----:B------:R-:W-:Y:S01]  /*1e30*/  FFMA R60, R18, R50, R53 ;  /* 0x00000032123c7223 */ /* 0x000fe20000000035 */
[----:B------:R-:W-:Y:S01]  /*1e40*/  FFMA R68, R19, R47, R68 ;  /* 0x0000002f13447223 */ /* 0x000fe20000000044 */
[----:B------:R-:W-:Y:S01]  /*1e50*/  FFMA R17, R17, R21, R16 ;  /* 0x0000001511117223 */ /* 0x000fe20000000010 */
[C---:B------:R-:W-:Y:S01]  /*1e60*/  FFMA R62, R19.reuse, R39, R62 ;  /* 0x00000027133e7223 */ /* 0x040fe2000000003e */
[----:B-1----:R-:W-:Y:S01]  /*1e70*/  FFMA R16, R40, R48, R107 ;  /* 0x0000003028107223 */ /* 0x002fe2000000006b */
[----:B------:R-:W-:Y:S01]  /*1e80*/  FFMA R60, R19, R51, R60 ;  /* 0x00000033133c7223 */ /* 0x000fe2000000003c */
[----:B------:R-:W-:Y:S01]  /*1e90*/  FFMA R92, R18, R22, R17 ;  /* 0x00000016125c7223 */ /* 0x000fe20000000011 */
[C---:B------:R-:W-:Y:S01]  /*1ea0*/  FFMA R18, R40.reuse, R36, R111 ;  /* 0x0000002428127223 */ /* 0x040fe2000000006f */
[----:B------:R-:W-:Y:S01]  /*1eb0*/  FFMA R53, R41, R49, R16 ;  /* 0x0000003129357223 */ /* 0x000fe20000000010 */
[----:B------:R-:W1:Y:S01]  /*1ec0*/  LDS.128 R56, [R15+0x8a0] ;  /* 0x0008a0000f387984 */ /* 0x000e620000000c00 */
[----:B------:R-:W-:Y:S01]  /*1ed0*/  FFMA R92, R19, R23, R92 ;  /* 0x00000017135c7223 */ /* 0x000fe2000000005c */
[C---:B------:R-:W-:Y:S01]  /*1ee0*/  FFMA R19, R41.reuse, R37, R18 ;  /* 0x0000002529137223 */ /* 0x040fe20000000012 */
[C---:B------:R-:W-:Y:S01]  /*1ef0*/  FFMA R52, R40.reuse, R44, R52 ;  /* 0x0000002c28347223 */ /* 0x040fe20000000034 */
[----:B------:R-:W-:Y:S01]  /*1f00*/  FFMA R54, R40, R20, R54 ;  /* 0x0000001428367223 */ /* 0x000fe20000000036 */
[C---:B------:R-:W-:Y:S01]  /*1f10*/  FFMA R16, R42.reuse, R50, R53 ;  /* 0x000000322a107223 */ /* 0x040fe20000000035 */
[----:B------:R-:W-:Y:S01]  /*1f20*/  FFMA R18, R42, R38, R19 ;  /* 0x000000262a127223 */ /* 0x000fe20000000013 */
[C---:B------:R-:W-:Y:S01]  /*1f30*/  FFMA R17, R41.reuse, R45, R52 ;  /* 0x0000002d29117223 */ /* 0x040fe20000000034 */
[----:B------:R-:W-:Y:S01]  /*1f40*/  FFMA R41, R41, R21, R54 ;  /* 0x0000001529297223 */ /* 0x000fe20000000036 */
[C---:B------:R-:W-:Y:S01]  /*1f50*/  FFMA R95, R43.reuse, R51, R16 ;  /* 0x000000332b5f7223 */ /* 0x040fe20000000010 */
[----:B------:R-:W-:Y:S01]  /*1f60*/  FFMA R97, R43, R39, R18 ;  /* 0x000000272b617223 */ /* 0x000fe20000000012 */
[C---:B--2---:R-:W-:Y:S01]  /*1f70*/  FFMA R16, R24.reuse, R20, R119 ;  /* 0x0000001418107223 */ /* 0x044fe20000000077 */
[----:B------:R-:W-:Y:S01]  /*1f80*/  FFMA R18, R24, R36, R115 ;  /* 0x0000002418127223 */ /* 0x000fe20000000073 */
[C---:B------:R-:W-:Y:S01]  /*1f90*/  FFMA R40, R42.reuse, R46, R17 ;  /* 0x0000002e2a287223 */ /* 0x040fe20000000011 */
[----:B------:R-:W-:Y:S01]  /*1fa0*/  FFMA R90, R42, R22, R41 ;  /* 0x000000162a5a7223 */ /* 0x000fe20000000029 */
[C---:B------:R-:W-:Y:S01]  /*1fb0*/  FFMA R41, R25.reuse, R21, R16 ;  /* 0x0000001519297223 */ /* 0x040fe20000000010 */
[----:B------:R-:W-:Y:S01]  /*1fc0*/  FFMA R19, R25, R37, R18 ;  /* 0x0000002519137223 */ /* 0x000fe20000000012 */
[----:B------:R-:W-:Y:S01]  /*1fd0*/  FFMA R99, R43, R47, R40 ;  /* 0x0000002f2b637223 */ /* 0x000fe20000000028 */
[C---:B------:R-:W-:Y:S01]  /*1fe0*/  FFMA R40, R24.reuse, R44, R117 ;  /* 0x0000002c18287223 */ /* 0x040fe20000000075 */
[----:B------:R-:W-:Y:S01]  /*1ff0*/  FFMA R24, R24, R48, R113 ;  /* 0x0000003018187223 */ /* 0x000fe20000000071 */
[C---:B------:R-:W-:Y:S01]  /*2000*/  FFMA R16, R26.reuse, R22, R41 ;  /* 0x000000161a107223 */ /* 0x040fe20000000029 */
[----:B------:R-:W-:Y:S01]  /*2010*/  FFMA R18, R26, R38, R19 ;  /* 0x000000261a127223 */ /* 0x000fe20000000013 */
[C---:B------:R-:W-:Y:S01]  /*2020*/  FFMA R17, R25.reuse, R45, R40 ;  /* 0x0000002d19117223 */ /* 0x040fe20000000028 */
[----:B------:R-:W2:Y:S01]  /*2030*/  LDS.128 R52, [R15+0x8e0] ;  /* 0x0008e0000f347984 */ /* 0x000ea20000000c00 */
[----:B------:R-:W-:Y:S01]  /*2040*/  FFMA R25, R25, R49, R24 ;  /* 0x0000003119197223 */ /* 0x000fe20000000018 */
[C---:B------:R-:W-:Y:S01]  /*2050*/  FFMA R91, R27.reuse, R39, R18 ;  /* 0x000000271b5b7223 */ /* 0x040fe20000000012 */
[----:B------:R-:W-:Y:S01]  /*2060*/  FFMA R111, R27, R23, R16 ;  /* 0x000000171b6f7223 */ /* 0x000fe20000000010 */
[C---:B---3--:R-:W-:Y:S01]  /*2070*/  FFMA R72, R32.reuse, R20, R72 ;  /* 0x0000001420487223 */ /* 0x048fe20000000048 */
[C---:B------:R-:W-:Y:S01]  /*2080*/  FFMA R18, R32.reuse, R44, R125 ;  /* 0x0000002c20127223 */ /* 0x040fe2000000007d */
[----:B------:R-:W-:Y:S01]  /*2090*/  FFMA R16, R32, R36, R123 ;  /* 0x0000002420107223 */ /* 0x000fe2000000007b */
[C---:B------:R-:W-:Y:S01]  /*20a0*/  FFMA R24, R26.reuse, R46, R17 ;  /* 0x0000002e1a187223 */ /* 0x040fe20000000011 */
[----:B------:R-:W-:Y:S01]  /*20b0*/  FFMA R26, R26, R50, R25 ;  /* 0x000000321a1a7223 */ /* 0x000fe20000000019 */
[C---:B------:R-:W-:Y:S01]  /*20c0*/  FFMA R25, R33.reuse, R21, R72 ;  /* 0x0000001521197223 */ /* 0x040fe20000000048 */
[C---:B------:R-:W-:Y:S01]  /*20d0*/  FFMA R17, R33.reuse, R45, R18 ;  /* 0x0000002d21117223 */ /* 0x040fe20000000012 */
[----:B------:R-:W-:Y:S01]  /*20e0*/  FFMA R19, R33, R37, R16 ;  /* 0x0000002521137223 */ /* 0x000fe20000000010 */
[----:B------:R-:W-:Y:S01]  /*20f0*/  FFMA R32, R32, R48, R121 ;  /* 0x0000003020207223 */ /* 0x000fe20000000079 */
[C---:B----4-:R-:W-:Y:S01]  /*2100*/  FFMA R84, R28.reuse, R20, R84 ;  /* 0x000000141c547223 */ /* 0x050fe20000000054 */
[C---:B------:R-:W-:Y:S01]  /*2110*/  FFMA R74, R28.reuse, R48, R74 ;  /* 0x000000301c4a7223 */ /* 0x040fe2000000004a */
        /* <DEDUP_REMOVED lines=24> */
[----:B------:R-:W-:Y:S01]  /*22a0*/  LDS.128 R72, [R15+0x30] ;  /* 0x000030000f487984 */ /* 0x000fe20000000c00 */
[C---:B-1----:R-:W-:Y:S01]  /*22b0*/  FFMA R30, R56.reuse, R36, R103 ;  /* 0x00000024381e7223 */ /* 0x042fe20000000067 */
[C---:B------:R-:W-:Y:S01]  /*22c0*/  FFMA R28, R56.reuse, R48, R105 ;  /* 0x00000030381c7223 */ /* 0x040fe20000000069 */
[C---:B------:R-:W-:Y:S01]  /*22d0*/  FFMA R113, R31.reuse, R51, R64 ;  /* 0x000000331f717223 */ /* 0x040fe20000000040 */
[----:B------:R-:W1:Y:S01]  /*22e0*/  LDS.128 R32, [R77+0x30] ;  /* 0x000030004d207984 */ /* 0x000e620000000c00 */
[C---:B------:R-:W-:Y:S01]  /*22f0*/  FFMA R64, R56.reuse, R44, R101 ;  /* 0x0000002c38407223 */ /* 0x040fe20000000065 */
[----:B------:R-:W-:Y:S01]  /*2300*/  FFMA R115, R31, R39, R66 ;  /* 0x000000271f737223 */ /* 0x000fe20000000042 */
[C---:B------:R-:W-:Y:S01]  /*2310*/  FFMA R101, R57.reuse, R37, R30 ;  /* 0x0000002539657223 */ /* 0x040fe2000000001e */
[----:B------:R-:W3:Y:S01]  /*2320*/  LDS.128 R40, [R77+0x70] ;  /* 0x000070004d287984 */ /* 0x000ee20000000c00 */
[C---:B------:R-:W-:Y:S01]  /*2330*/  FFMA R103, R57.reuse, R49, R28 ;  /* 0x0000003139677223 */ /* 0x040fe2000000001c */
[C---:B------:R-:W-:Y:S01]  /*2340*/  FFMA R65, R57.reuse, R45, R64 ;  /* 0x0000002d39417223 */ /* 0x040fe20000000040 */
[----:B------:R-:W-:Y:S01]  /*2350*/  FFMA R56, R56, R20, R109 ;  /* 0x0000001438387223 */ /* 0x000fe2000000006d */
[----:B------:R-:W4:Y:S01]  /*2360*/  LDS.128 R24, [R77+0xb0] ;  /* 0x0000b0004d187984 */ /* 0x000f220000000c00 */
[C---:B------:R-:W-:Y:S01]  /*2370*/  FFMA R64, R58.reuse, R38, R101 ;  /* 0x000000263a407223 */ /* 0x040fe20000000065 */
[C---:B------:R-:W-:Y:S01]  /*2380*/  FFMA R66, R58.reuse, R46, R65 ;  /* 0x0000002e3a427223 */ /* 0x040fe20000000041 */
[----:B------:R-:W-:Y:S01]  /*2390*/  FFMA R57, R57, R21, R56 ;  /* 0x0000001539397223 */ /* 0x000fe20000000038 */
[----:B------:R-:W4:Y:S01]  /*23a0*/  LDS.128 R16, [R77+0xf0] ;  /* 0x0000f0004d107984 */ /* 0x000f220000000c00 */
[----:B------:R-:W-:Y:S01]  /*23b0*/  FFMA R56, R58, R50, R103 ;  /* 0x000000323a387223 */ /* 0x000fe20000000067 */
[C---:B------:R-:W-:Y:S01]  /*23c0*/  FFMA R103, R59.reuse, R47, R66 ;  /* 0x0000002f3b677223 */ /* 0x040fe20000000042 */
[----:B------:R-:W-:Y:S01]  /*23d0*/  FFMA R101, R59, R39, R64 ;  /* 0x000000273b657223 */ /* 0x000fe20000000040 */
[----:B------:R-:W4:Y:S01]  /*23e0*/  LDS.128 R28, [R15+0x70] ;  /* 0x000070000f1c7984 */ /* 0x000f220000000c00 */
[C---:B--2---:R-:W-:Y:S01]  /*23f0*/  FFMA R20, R52.reuse, R20, R67 ;  /* 0x0000001434147223 */ /* 0x044fe20000000043 */
        /* <DEDUP_REMOVED lines=8> */
[C---:B------:R-:W-:Y:S01]  /*2480*/  FFMA R46, R54.reuse, R46, R45 ;  /* 0x0000002e362e7223 */ /* 0x040fe2000000002d */
[C---:B------:R-:W-:Y:S01]  /*2490*/  FFMA R50, R54.reuse, R50, R49 ;  /* 0x0000003236327223 */ /* 0x040fe20000000031 */
[----:B------:R-:W-:Y:S01]  /*24a0*/  FFMA R37, R53, R37, R36 ;  /* 0x0000002535257223 */ /* 0x000fe20000000024 */
[C---:B------:R-:W-:Y:S01]  /*24b0*/  FFMA R22, R54.reuse, R22, R21 ;  /* 0x0000001636167223 */ /* 0x040fe20000000015 */
[----:B------:R-:W-:Y:S01]  /*24c0*/  FFMA R49, R55, R47, R46 ;  /* 0x0000002f37317223 */ /* 0x000fe2000000002e */
[C---:B------:R-:W-:Y:S01]  /*24d0*/  FFMA R57, R59.reuse, R51, R56 ;  /* 0x000000333b397223 */ /* 0x040fe20000000038 */
[----:B------:R-:W2:Y:S01]  /*24e0*/  LDS.128 R44, [R15+0xf0] ;  /* 0x0000f0000f2c7984 */ /* 0x000ea20000000c00 */
[-C--:B------:R-:W-:Y:S01]  /*24f0*/  FFMA R59, R59, R23.reuse, R58 ;  /* 0x000000173b3b7223 */ /* 0x080fe2000000003a */
[----:B------:R-:W-:Y:S01]  /*2500*/  FFMA R38, R54, R38, R37 ;  /* 0x0000002636267223 */ /* 0x000fe20000000025 */
[C---:B------:R-:W-:Y:S01]  /*2510*/  FFMA R105, R55.reuse, R23, R22 ;  /* 0x0000001737697223 */ /* 0x040fe20000000016 */
[----:B------:R-:W-:-:S02]  /*2520*/  FFMA R51, R55, R51, R50 ;  /* 0x0000003337337223 */ /* 0x000fc40000000032 */
[----:B------:R-:W-:Y:S01]  /*2530*/  FFMA R71, R55, R39, R38 ;  /* 0x0000002737477223 */ /* 0x000fe20000000026 */
[C---:B-1----:R-:W-:Y:S01]  /*2540*/  FFMA R86, R72.reuse, R32, R86 ;  /* 0x0000002048567223 */ /* 0x042fe20000000056 */
[----:B---3--:R-:W-:-:S03]  /*2550*/  FFMA R88, R72, R40, R88 ;  /* 0x0000002848587223 */ /* 0x008fc60000000058 */
[C---:B------:R-:W-:Y:S01]  /*2560*/  FFMA R23, R73.reuse, R33, R86 ;  /* 0x0000002149177223 */ /* 0x040fe20000000056 */
[C---:B----4-:R-:W-:Y:S01]  /*2570*/  FFMA R70, R72.reuse, R24, R70 ;  /* 0x0000001848467223 */ /* 0x050fe20000000046 */
[C---:B------:R-:W-:Y:S01]  /*2580*/  FFMA R21, R73.reuse, R41, R88 ;  /* 0x0000002949157223 */ /* 0x040fe20000000058 */
[----:B------:R-:W-:Y:S02]  /*2590*/  FFMA R94, R72, R16, R94 ;  /* 0x00000010485e7223 */ /* 0x000fe4000000005e */
        /* <DEDUP_REMOVED lines=18> */
[----:B------:R-:W1:Y:S01]  /*26c0*/  LDS.128 R60, [R15+0x830] ;  /* 0x000830000f3c7984 */ /* 0x000e620000000c00 */
        /* <DEDUP_REMOVED lines=14> */
[----:B------:R-:W2:Y:S01]  /*27b0*/  LDS.128 R28, [R15+0x870] ;  /* 0x000870000f1c7984 */ /* 0x000ea20000000c00 */
        /* <DEDUP_REMOVED lines=18> */
[----:B------:R-:W3:Y:S01]  /*28e0*/  LDS.128 R36, [R15+0x8b0] ;  /* 0x0008b0000f247984 */ /* 0x000ee20000000c00 */
[C---:B------:R-:W-:Y:S01]  /*28f0*/  FFMA R52, R46.reuse, R42, R53 ;  /* 0x0000002a2e347223 */ /* 0x040fe20000000035 */
[C---:B------:R-:W-:Y:S01]  /*2900*/  FFMA R44, R46.reuse, R34, R55 ;  /* 0x000000222e2c7223 */ /* 0x040fe20000000037 */
[C---:B------:R-:W-:Y:S01]  /*2910*/  FFMA R50, R46.reuse, R26, R89 ;  /* 0x0000001a2e327223 */ /* 0x040fe20000000059 */
[----:B------:R-:W-:Y:S01]  /*2920*/  FFMA R48, R46, R18, R45 ;  /* 0x000000122e307223 */ /* 0x000fe2000000002d */
[C---:B------:R-:W-:Y:S01]  /*2930*/  FFMA R45, R47.reuse, R43, R52 ;  /* 0x0000002b2f2d7223 */ /* 0x040fe20000000034 */
[C---:B------:R-:W-:Y:S01]  /*2940*/  FFMA R44, R47.reuse, R35, R44 ;  /* 0x000000232f2c7223 */ /* 0x040fe2000000002c */
[C---:B------:R-:W-:Y:S01]  /*2950*/  FFMA R46, R47.reuse, R27, R50 ;  /* 0x0000001b2f2e7223 */ /* 0x040fe20000000032 */
[C---:B-1----:R-:W-:Y:S01]  /*2960*/  FFMA R52, R60.reuse, R40, R69 ;  /* 0x000000283c347223 */ /* 0x042fe20000000045 */
        /* <DEDUP_REMOVED lines=19> */
[----:B------:R-:W1:Y:S01]  /*2aa0*/  LDS.128 R52, [R15+0x8f0] ;  /* 0x0008f0000f347984 */ /* 0x000e620000000c00 */
[C---:B------:R-:W-:Y:S01]  /*2ab0*/  FFMA R50, R28.reuse, R32, R115 ;  /* 0x000000201c327223 */ /* 0x040fe20000000073 */
[----:B------:R-:W-:Y:S01]  /*2ac0*/  FFMA R28, R28, R16, R119 ;  /* 0x000000101c1c7223 */ /* 0x000fe20000000077 */
[C---:B------:R-:W-:Y:S01]  /*2ad0*/  FFMA R87, R29.reuse, R25, R48 ;  /* 0x000000191d577223 */ /* 0x040fe20000000030 */
[C---:B------:R-:W-:Y:S01]  /*2ae0*/  FFMA R56, R30.reuse, R42, R69 ;  /* 0x0000002a1e387223 */ /* 0x040fe20000000045 */
[C---:B------:R-:W-:Y:S01]  /*2af0*/  FFMA R85, R29.reuse, R33, R50 ;  /* 0x000000211d557223 */ /* 0x040fe20000000032 */
[----:B------:R-:W-:Y:S01]  /*2b00*/  FFMA R29, R29, R17, R28 ;  /* 0x000000111d1d7223 */ /* 0x000fe2000000001c */
[----:B------:R-:W-:-:S02]  /*2b10*/  FFMA R50, R30, R26, R87 ;  /* 0x0000001a1e327223 */ /* 0x000fc40000000057 */
[C---:B------:R-:W-:Y:S01]  /*2b20*/  FFMA R28, R30.reuse, R34, R85 ;  /* 0x000000221e1c7223 */ /* 0x040fe20000000055 */
[----:B------:R-:W-:Y:S01]  /*2b30*/  FFMA R48, R30, R18, R29 ;  /* 0x000000121e307223 */ /* 0x000fe2000000001d */
[C---:B------:R-:W-:Y:S01]  /*2b40*/  FFMA R30, R31.reuse, R27, R50 ;  /* 0x0000001b1f1e7223 */ /* 0x040fe20000000032 */
[C---:B------:R-:W-:Y:S01]  /*2b50*/  FFMA R29, R31.reuse, R43, R56 ;  /* 0x0000002b1f1d7223 */ /* 0x040fe20000000038 */
[C---:B---3--:R-:W-:Y:S01]  /*2b60*/  FFMA R50, R36.reuse, R24, R57 ;  /* 0x0000001824327223 */ /* 0x048fe20000000039 */
[----:B------:R-:W-:Y:S01]  /*2b70*/  MOV R56, R12 ;  /* 0x0000000c00387202 */ /* 0x000fe20000000f00 */
[C---:B------:R-:W-:Y:S01]  /*2b80*/  FFMA R28, R31.reuse, R35, R28 ;  /* 0x000000231f1c7223 */ /* 0x040fe2000000001c */
[----:B------:R-:W-:Y:S01]  /*2b90*/  MOV R57, R11 ;  /* 0x0000000b00397202 */ /* 0x000fe20000000f00 */
[----:B------:R-:W-:Y:S06]  /*2ba0*/  BAR.SYNC 0x0 ;  /* 0x0000000000007b1d */ /* 0x000fec0000000000 */
[----:B------:R-:W-:Y:S01]  /*2bb0*/  @!PT LDS RZ, [RZ] ;  /* 0x00000000fffff984 */ /* 0x000fe20000000800 */
[----:B------:R-:W-:Y:S01]  /*2bc0*/  @!PT LDS RZ, [RZ] ;  /* 0x00000000fffff984 */ /* 0x000fe20000000800 */
[----:B------:R-:W-:Y:S01]  /*2bd0*/  @!PT LDS RZ, [RZ] ;  /* 0x00000000fffff984 */ /* 0x000fe20000000800 */
[----:B------:R2:W-:Y:S01]  /*2be0*/  LDGSTS.E.BYPASS.128 [R78], [R56.64], P1 ;  /* 0x00000000384e7fae */ /* 0x0005e20008901c44 */
[----:B------:R-:W-:Y:S01]  /*2bf0*/  FFMA R31, R31, R19, R48 ;  /* 0x000000131f1f7223 */ /* 0x000fe20000000030 */
[C---:B------:R-:W-:Y:S01]  /*2c00*/  FFMA R48, R36.reuse, R16, R59 ;  /* 0x0000001024307223 */ /* 0x040fe2000000003b */
[C---:B------:R-:W-:Y:S01]  /*2c10*/  FFMA R58, R36.reuse, R32, R101 ;  /* 0x00000020243a7223 */ /* 0x040fe20000000065 */
[----:B------:R3:W-:Y:S01]  /*2c20*/  LDGSTS.E.BYPASS.128 [R2], [R8.64], P1 ;  /* 0x0000000008027fae */ /* 0x0007e20008901c44 */
[----:B------:R-:W-:Y:S01]  /*2c30*/  FFMA R36, R36, R40, R103 ;  /* 0x0000002824247223 */ /* 0x000fe20000000067 */
[----:B------:R-:W-:Y:S01]  /*2c40*/  IADD3 R12, P4, R12, 0x40, RZ ;  /* 0x000000400c0c7810 */ /* 0x000fe20007f9e0ff */
[C---:B------:R-:W-:Y:S01]  /*2c50*/  FFMA R69, R37.reuse, R33, R58 ;  /* 0x0000002125457223 */ /* 0x040fe2000000003a */
[----:B------:R-:W0:Y:S01]  /*2c60*/  LDGDEPBAR ;  /* 0x00000000000079af */ /* 0x000e220000000000 */
[C---:B------:R-:W-:Y:S01]  /*2c70*/  FFMA R59, R37.reuse, R41, R36 ;  /* 0x00000029253b7223 */ /* 0x040fe20000000024 */
[----:B------:R-:W-:Y:S01]  /*2c80*/  IADD3.X R11, RZ, R11, RZ, P4, !PT ;  /* 0x0000000bff0b7210 */ /* 0x000fe200027fe4ff */
[C---:B------:R-:W-:Y:S01]  /*2c90*/  FFMA R36, R38.reuse, R34, R69 ;  /* 0x0000002226247223 */ /* 0x040fe20000000045 */
[----:B------:R4:W-:Y:S01]  /*2ca0*/  LDGSTS.E.BYPASS.128 [R78+0x1000], [R6.64], P1 ;  /* 0x01000000064e7fae */ /* 0x0009e20008901c44 */
[C---:B--2---:R-:W-:Y:S01]  /*2cb0*/  FFMA R57, R37.reuse, R25, R50 ;  /* 0x0000001925397223 */ /* 0x044fe20000000032 */
[----:B------:R-:W-:Y:S01]  /*2cc0*/  FFMA R37, R37, R17, R48 ;  /* 0x0000001125257223 */ /* 0x000fe20000000030 */
[----:B------:R-:W-:Y:S01]  /*2cd0*/  FFMA R56, R38, R42, R59 ;  /* 0x0000002a26387223 */ /* 0x000fe2000000003b */
[----:B------:R2:W-:Y:S01]  /*2ce0*/  LDGSTS.E.BYPASS.128 [R2+0x1000], [R4.64], P1 ;  /* 0x0100000004027fae */ /* 0x0005e20008901c44 */
[C---:B-1----:R-:W-:Y:S01]  /*2cf0*/  FFMA R40, R52.reuse, R40, R49 ;  /* 0x0000002834287223 */ /* 0x042fe20000000031 */
[C---:B------:R-:W-:Y:S01]  /*2d00*/  FFMA R32, R52.reuse, R32, R71 ;  /* 0x0000002034207223 */ /* 0x040fe20000000047 */
[C---:B------:R-:W-:Y:S01]  /*2d10*/  FFMA R24, R52.reuse, R24, R51 ;  /* 0x0000001834187223 */ /* 0x040fe20000000033 */
[----:B------:R-:W0:Y:S01]  /*2d20*/  LDGDEPBAR ;  /* 0x00000000000079af */ /* 0x000e220000000000 */
        /* <DEDUP_REMOVED lines=11> */
[----:B---3--:R-:W-:Y:S01]  /*2de0*/  IADD3 R8, P3, R8, 0x40, RZ ;  /* 0x0000004008087810 */ /* 0x008fe20007f7e0ff */
[C---:B------:R-:W-:Y:S01]  /*2df0*/  FFMA R37, R39.reuse, R43, R56 ;  /* 0x0000002b27257223 */ /* 0x040fe20000000038 */
[----:B----4-:R-:W-:Y:S01]  /*2e00*/  IADD3 R6, P2, R6, 0x40, RZ ;  /* 0x0000004006067810 */ /* 0x010fe20007f5e0ff */
[C---:B------:R-:W-:Y:S01]  /*2e10*/  FFMA R36, R39.reuse, R35, R36 ;  /* 0x0000002327247223 */ /* 0x040fe20000000024 */
[----:B--2---:R-:W-:Y:S01]  /*2e20*/  IADD3 R4, P1, R4, 0x40, RZ ;  /* 0x0000004004047810 */ /* 0x004fe20007f3e0ff */
[----:B------:R-:W-:Y:S01]  /*2e30*/  FFMA R38, R39, R27, R50 ;  /* 0x0000001b27267223 */ /* 0x000fe20000000032 */
[C---:B------:R-:W-:Y:S01]  /*2e40*/  FFMA R53, R55.reuse, R43, R42 ;  /* 0x0000002b37357223 */ /* 0x040fe2000000002a */
[C---:B------:R-:W-:Y:S01]  /*2e50*/  FFMA R52, R55.reuse, R35, R34 ;  /* 0x0000002337347223 */ /* 0x040fe20000000022 */
[----:B------:R-:W-:Y:S01]  /*2e60*/  FFMA R54, R55, R27, R26 ;  /* 0x0000001b37367223 */ /* 0x000fe2000000001a */
[-C--:B------:R-:W-:Y:S01]  /*2e70*/  FFMA R39, R39, R19.reuse, R48 ;  /* 0x0000001327277223 */ /* 0x080fe20000000030 */
[----:B------:R-:W-:Y:S01]  /*2e80*/  FFMA R55, R55, R19, R18 ;  /* 0x0000001337377223 */ /* 0x000fe20000000012 */
[----:B------:R-:W-:Y:S01]  /*2e90*/  IADD3.X R9, RZ, R9, RZ, P3, !PT ;  /* 0x00000009ff097210 */ /* 0x000fe20001ffe4ff */
[----:B------:R-:W-:-:S04]  /*2ea0*/  DEPBAR.LE SB0, 0x0 ;  /* 0x000080000000791a */ /* 0x000fc80000000000 */
[----:B------:R-:W-:Y:S02]  /*2eb0*/  IADD3.X R7, RZ, R7, RZ, P2, !PT ;  /* 0x00000007ff077210 */ /* 0x000fe400017fe4ff */
[----:B------:R-:W-:Y:S01]  /*2ec0*/  IADD3.X R5, RZ, R5, RZ, P1, !PT ;  /* 0x00000005ff057210 */ /* 0x000fe20000ffe4ff */
[----:B------:R-:W-:Y:S06]  /*2ed0*/  BAR.SYNC 0x0 ;  /* 0x0000000000007b1d */ /* 0x000fec0000000000 */
[----:B------:R-:W-:Y:S01]  /*2ee0*/  @P0 CALL.REL.NOINC `(.L_x_0) ;  /* 0x0000001000000944 */ /* 0x000fe20003c00000 */
[----:B------:R-:W-:Y:S05]  /*2ef0*/  BRA `(.L_x_1) ;  /* 0xffffdb2000007947 */ /* 0x000fea000383ffff */
.L_x_0:
[----:B------:R-:W-:Y:S01]  /*2f00*/  IMAD R11, R81, 0x110, R14 ;  /* 0x00000110510b7824 */ /* 0x000fe200078e020e */
[----:B------:R-:W-:-:S04]  /*2f10*/  DEPBAR.LE SB0, 0x0 ;  /* 0x000080000000791a */ /* 0x000fc80000000000 */
[----:B------:R-:W-:Y:S01]  /*2f20*/  SHF.L.U32 R2, R11, 0x2, RZ ;  /* 0x000000020b027819 */ /* 0x000fe200000006ff */
[----:B------:R-:W-:Y:S06]  /*2f30*/  BAR.SYNC 0x0 ;  /* 0x0000000000007b1d */ /* 0x000fec0000000000 */
[----:B------:R-:W-:Y:S01]  /*2f40*/  IMAD R81, R81, -0x330, R2 ;  /* 0xfffffcd051517824 */ /* 0x000fe200078e0202 */
[----:B------:R-:W-:Y:S01]  /*2f50*/  STS.128 [R11.X4], R72 ;  /* 0x000000480b007388 */ /* 0x000fe20000004c00 */
[----:B------:R-:W-:Y:S02]  /*2f60*/  LOP3.LUT R79, R0, 0x3c, R79, 0xf8, !PT ;  /* 0x0000003c004f7812 */ /* 0x000fe400078ef84f */
[----:B------:R-:W-:Y:S01]  /*2f70*/  LOP3.LUT R0, R10, 0x8, RZ, 0xfc, !PT ;  /* 0x000000080a007812 */ /* 0x000fe200078efcff */
[----:B------:R-:W-:Y:S01]  /*2f80*/  STS.128 [R11.X4+0x110], R20 ;  /* 0x000110140b007388 */ /* 0x000fe20000004c00 */
[----:B------:R-:W-:-:S02]  /*2f90*/  ISETP.GE.AND P0, PT, R79, 0x80, PT ;  /* 0x000000804f00780c */ /* 0x000fc40003f06270 */
[C---:B------:R-:W-:Y:S01]  /*2fa0*/  LEA R8, R10.reuse, R79, 0x7 ;  /* 0x0000004f0a087211 */ /* 0x040fe200078e38ff */
[----:B------:R-:W-:Y:S01]  /*2fb0*/  STS.128 [R11.X4+0x220], R64 ;  /* 0x000220400b007388 */ /* 0x000fe20000004c00 */
[C---:B------:R-:W-:Y:S02]  /*2fc0*/  ISETP.LT.AND P1, PT, R10.reuse, R83, !P0 ;  /* 0x000000530a00720c */ /* 0x040fe40004721270 */
[----:B------:R-:W-:Y:S01]  /*2fd0*/  LOP3.LUT R2, R10, 0x10, RZ, 0xfc, !PT ;  /* 0x000000100a027812 */ /* 0x000fe200078efcff */
[----:B------:R-:W-:Y:S01]  /*2fe0*/  STS.128 [R11.X4+0x330], R44 ;  /* 0x0003302c0b007388 */ /* 0x000fe20000004c00 */
[----:B------:R-:W-:-:S03]  /*2ff0*/  IMAD.WIDE R8, R8, R3, c[0x0][0x170] ;  /* 0x00005c0008087625 */ /* 0x000fc600078e0203 */
[----:B------:R-:W-:Y:S06]  /*3000*/  BAR.SYNC 0x0 ;  /* 0x0000000000007b1d */ /* 0x000fec0000000000 */
[----:B------:R-:W1:Y:S01]  /*3010*/  LDS.128 R40, [R81] ;  /* 0x0000000051287984 */ /* 0x000e620000000c00 */
[----:B------:R-:W-:Y:S02]  /*3020*/  ISETP.LT.AND P6, PT, R0, R83, !P0 ;  /* 0x000000530000720c */ /* 0x000fe400047c1270 */
[----:B------:R-:W-:Y:S01]  /*3030*/  LOP3.LUT R32, R10, 0x28, RZ, 0xfc, !PT ;  /* 0x000000280a207812 */ /* 0x000fe200078efcff */
[----:B------:R-:W2:Y:S01]  /*3040*/  LDS.128 R48, [R81+0x880] ;  /* 0x0008800051307984 */ /* 0x000ea20000000c00 */
[----:B------:R-:W-:-:S02]  /*3050*/  LEA R34, R0, R79, 0x7 ;  /* 0x0000004f00227211 */ /* 0x000fc400078e38ff */
[----:B------:R-:W-:Y:S01]  /*3060*/  LOP3.LUT R0, R10, 0x30, RZ, 0xfc, !PT ;  /* 0x000000300a007812 */ /* 0x000fe200078efcff */
[----:B------:R-:W3:Y:S01]  /*3070*/  LDS.128 R12, [R81+0x1100] ;  /* 0x00110000510c7984 */ /* 0x000ee20000000c00 */
[-C--:B------:R-:W-:Y:S02]  /*3080*/  ISETP.LT.AND P5, PT, R2, R83.reuse, !P0 ;  /* 0x000000530200720c */ /* 0x080fe400047a1270 */
[C---:B------:R-:W-:Y:S01]  /*3090*/  ISETP.LT.AND P2, PT, R32.reuse, R83, !P0 ;  /* 0x000000532000720c */ /* 0x040fe20004741270 */
[----:B------:R-:W4:Y:S01]  /*30a0*/  LDS.128 R4, [R81+0x1980] ;  /* 0x0019800051047984 */ /* 0x000f220000000c00 */
[----:B------:R-:W-:-:S03]  /*30b0*/  LEA R32, R32, R79, 0x7 ;  /* 0x0000004f20207211 */ /* 0x000fc600078e38ff */
[----:B------:R-:W-:Y:S06]  /*30c0*/  BAR.SYNC 0x0 ;  /* 0x0000000000007b1d */ /* 0x000fec0000000000 */
[----:B------:R-:W-:Y:S01]  /*30d0*/  STS.128 [R11.X4], R60 ;  /* 0x0000003c0b007388 */ /* 0x000fe20000004c00 */
[----:B------:R-:W-:-:S03]  /*30e0*/  IMAD.WIDE R32, R32, R3, c[0x0][0x170] ;  /* 0x00005c0020207625 */ /* 0x000fc600078e0203 */
[----:B------:R-:W-:Y:S04]  /*30f0*/  STS.128 [R11.X4+0x110], R28 ;  /* 0x0001101c0b007388 */ /* 0x000fe80000004c00 */
[----:B------:R-:W-:Y:S04]  /*3100*/  STS.128 [R11.X4+0x220], R36 ;  /* 0x000220240b007388 */ /* 0x000fe80000004c00 */
[----:B------:R-:W-:Y:S04]  /*3110*/  STS.128 [R11.X4+0x330], R52 ;  /* 0x000330340b007388 */ /* 0x000fe80000004c00 */
[----:B------:R-:W-:Y:S06]  /*3120*/  BAR.SYNC 0x0 ;  /* 0x0000000000007b1d */ /* 0x000fec0000000000 */
[----:B------:R-:W4:Y:S01]  /*3130*/  LDS.128 R16, [R81] ;  /* 0x0000000051107984 */ /* 0x000f220000000c00 */
[----:B------:R-:W-:-:S02]  /*3140*/  LOP3.LUT R28, R10, 0x18, RZ, 0xfc, !PT ;  /* 0x000000180a1c7812 */ /* 0x000fc400078efcff */
[C---:B------:R-:W-:Y:S01]  /*3150*/  LOP3.LUT R30, R10.reuse, 0x20, RZ, 0xfc, !PT ;  /* 0x000000200a1e7812 */ /* 0x040fe200078efcff */
[----:B------:R-:W4:Y:S01]  /*3160*/  LDS.128 R20, [R81+0x880] ;  /* 0x0008800051147984 */ /* 0x000f220000000c00 */
[----:B------:R-:W-:Y:S02]  /*3170*/  LOP3.LUT R36, R10, 0x38, RZ, 0xfc, !PT ;  /* 0x000000380a247812 */ /* 0x000fe400078efcff */
[-C--:B------:R-:W-:Y:S01]  /*3180*/  ISETP.LT.AND P4, PT, R28, R83.reuse, !P0 ;  /* 0x000000531c00720c */ /* 0x080fe20004781270 */
[----:B------:R-:W4:Y:S01]  /*3190*/  LDS.128 R24, [R81+0x1100] ;  /* 0x0011000051187984 */ /* 0x000f220000000c00 */
[----:B------:R-:W-:Y:S02]  /*31a0*/  ISETP.LT.AND P3, PT, R30, R83, !P0 ;  /* 0x000000531e00720c */ /* 0x000fe40004761270 */
[----:B------:R-:W-:Y:S01]  /*31b0*/  LEA R10, R2, R79, 0x7 ;  /* 0x0000004f020a7211 */ /* 0x000fe200078e38ff */
[----:B-1----:R1:W-:Y:S01]  /*31c0*/  @P1 STG.E.128 [R8.64], R40 ;  /* 0x0000002808001986 */ /* 0x0023e2000c101d04 */
[----:B------:R-:W-:-:S02]  /*31d0*/  ISETP.LT.AND P1, PT, R0, R83, !P0 ;  /* 0x000000530000720c */ /* 0x000fc40004721270 */
[----:B------:R-:W-:Y:S01]  /*31e0*/  LEA R28, R28, R79, 0x7 ;  /* 0x0000004f1c1c7211 */ /* 0x000fe200078e38ff */
[----:B------:R-:W-:Y:S01]  /*31f0*/  IMAD.WIDE R10, R10, R3, c[0x0][0x170] ;  /* 0x00005c000a0a7625 */ /* 0x000fe200078e0203 */
[----:B------:R-:W-:Y:S02]  /*3200*/  ISETP.LT.AND P0, PT, R36, R83, !P0 ;  /* 0x000000532400720c */ /* 0x000fe40004701270 */
[----:B------:R-:W-:Y:S01]  /*3210*/  LEA R30, R30, R79, 0x7 ;  /* 0x0000004f1e1e7211 */ /* 0x000fe200078e38ff */
[----:B------:R-:W-:-:S04]  /*3220*/  IMAD.WIDE R28, R28, R3, c[0x0][0x170] ;  /* 0x00005c001c1c7625 */ /* 0x000fc800078e0203 */
[----:B------:R-:W-:-:S04]  /*3230*/  IMAD.WIDE R30, R30, R3, c[0x0][0x170] ;  /* 0x00005c001e1e7625 */ /* 0x000fc800078e0203 */
[----:B-1----:R-:W-:Y:S01]  /*3240*/  IMAD.WIDE R8, R34, R3, c[0x0][0x170] ;  /* 0x00005c0022087625 */ /* 0x002fe200078e0203 */
[----:B------:R-:W-:-:S04]  /*3250*/  LEA R34, R0, R79, 0x7 ;  /* 0x0000004f00227211 */ /* 0x000fc800078e38ff */
[----:B--2---:R1:W-:Y:S01]  /*3260*/  @P6 STG.E.128 [R8.64], R48 ;  /* 0x0000003008006986 */ /* 0x0043e2000c101d04 */
[----:B------:R-:W-:-:S03]  /*3270*/  IMAD.WIDE R34, R34, R3, c[0x0][0x170] ;  /* 0x00005c0022227625 */ /* 0x000fc600078e0203 */
[----:B---3--:R1:W-:Y:S04]  /*3280*/  @P5 STG.E.128 [R10.64], R12 ;  /* 0x0000000c0a005986 */ /* 0x0083e8000c101d04 */
[----:B----4-:R1:W-:Y:S04]  /*3290*/  @P4 STG.E.128 [R28.64], R4 ;  /* 0x000000041c004986 */ /* 0x0103e8000c101d04 */
[----:B------:R1:W-:Y:S04]  /*32a0*/  @P3 STG.E.128 [R30.64], R16 ;  /* 0x000000101e003986 */ /* 0x0003e8000c101d04 */
[----:B------:R1:W-:Y:S04]  /*32b0*/  @P2 STG.E.128 [R32.64], R20 ;  /* 0x0000001420002986 */ /* 0x0003e8000c101d04 */
[----:B------:R1:W-:Y:S01]  /*32c0*/  @P1 STG.E.128 [R34.64], R24 ;  /* 0x0000001822001986 */ /* 0x0003e2000c101d04 */
[----:B------:R-:W-:Y:S05]  /*32d0*/  @!P0 EXIT ;  /* 0x000000000000894d */ /* 0x000fea0003800000 */
[----:B------:R-:W2:Y:S01]  /*32e0*/  LDS.128 R80, [R81+0x1980] ;  /* 0x0019800051507984 */ /* 0x000ea20000000c00 */
[----:B------:R-:W-:-:S05]  /*32f0*/  LEA R2, R36, R79, 0x7 ;  /* 0x0000004f24027211 */ /* 0x000fca00078e38ff */
[----:B------:R-:W-:-:S05]  /*3300*/  IMAD.WIDE R2, R2, R3, c[0x0][0x170] ;  /* 0x00005c0002027625 */ /* 0x000fca00078e0203 */
[----:B--2---:R-:W-:Y:S01]  /*3310*/  STG.E.128 [R2.64], R80 ;  /* 0x0000005002007986 */ /* 0x004fe2000c101d04 */
[----:B------:R-:W-:Y:S05]  /*3320*/  EXIT ;  /* 0x000000000000794d */ /* 0x000fea0003800000 */
.L_x_2:
[----:B------:R-:W-:-:S00]  /*3330*/  BRA `(.L_x_2) ;  /* 0xfffffff000007947 */ /* 0x000fc0000383ffff */
[----:B------:R-:W-:-:S00]  /*3340*/  NOP ;  /* 0x0000000000007918 */ /* 0x000fc00000000000 */
        /* <DEDUP_REMOVED lines=11> */
.L_x_3:


//--------------------- .nv.shared.triton_mm      --------------------------
	.section	.nv.shared.triton_mm,"aw",@nobits
	.align	16
